//
// Generated by NVIDIA NVVM Compiler
//
// Compiler Build ID: CL-36424714
// Cuda compilation tools, release 13.0, V13.0.88
// Based on NVVM 20.0.0
//

.version 9.0
.target sm_100
.address_size 64

	// .globl	_Z15mysgemm_v12_anoiiifPK6__halfS1_fPf
// _ZZ15mysgemm_v12_anoiiifPK6__halfS1_fPfE4sa12 has been demoted
// _ZZ15mysgemm_v12_anoiiifPK6__halfS1_fPfE4sb12 has been demoted
// _ZZ16mysgemm_v12_ano2iiifPK6__halfS1_fPfE3s_a has been demoted
// _ZZ16mysgemm_v12_ano2iiifPK6__halfS1_fPfE3s_b has been demoted

.visible .entry _Z15mysgemm_v12_anoiiifPK6__halfS1_fPf(
	.param .u32 _Z15mysgemm_v12_anoiiifPK6__halfS1_fPf_param_0,
	.param .u32 _Z15mysgemm_v12_anoiiifPK6__halfS1_fPf_param_1,
	.param .u32 _Z15mysgemm_v12_anoiiifPK6__halfS1_fPf_param_2,
	.param .f32 _Z15mysgemm_v12_anoiiifPK6__halfS1_fPf_param_3,
	.param .u64 .ptr .align 1 _Z15mysgemm_v12_anoiiifPK6__halfS1_fPf_param_4,
	.param .u64 .ptr .align 1 _Z15mysgemm_v12_anoiiifPK6__halfS1_fPf_param_5,
	.param .f32 _Z15mysgemm_v12_anoiiifPK6__halfS1_fPf_param_6,
	.param .u64 .ptr .align 1 _Z15mysgemm_v12_anoiiifPK6__halfS1_fPf_param_7
)
.maxntid 256
{
	.reg .pred 	%p<5>;
	.reg .b16 	%rs<9>;
	.reg .b32 	%r<78>;
	.reg .b32 	%f<52>;
	.reg .b64 	%rd<31>;
	// demoted variable
	.shared .align 2 .b8 _ZZ15mysgemm_v12_anoiiifPK6__halfS1_fPfE4sa12[4096];
	// demoted variable
	.shared .align 2 .b8 _ZZ15mysgemm_v12_anoiiifPK6__halfS1_fPfE4sb12[4096];
	ld.param.u32 	%r23, [_Z15mysgemm_v12_anoiiifPK6__halfS1_fPf_param_0];
	ld.param.u32 	%r24, [_Z15mysgemm_v12_anoiiifPK6__halfS1_fPf_param_2];
	ld.param.f32 	%f17, [_Z15mysgemm_v12_anoiiifPK6__halfS1_fPf_param_3];
	ld.param.u64 	%rd12, [_Z15mysgemm_v12_anoiiifPK6__halfS1_fPf_param_4];
	ld.param.u64 	%rd13, [_Z15mysgemm_v12_anoiiifPK6__halfS1_fPf_param_5];
	ld.param.f32 	%f18, [_Z15mysgemm_v12_anoiiifPK6__halfS1_fPf_param_6];
	ld.param.u64 	%rd11, [_Z15mysgemm_v12_anoiiifPK6__halfS1_fPf_param_7];
	cvta.to.global.u64 	%rd1, %rd13;
	cvta.to.global.u64 	%rd2, %rd12;
	mov.u32 	%r1, %tid.x;
	setp.lt.s32 	%p1, %r24, 1;
	@%p1 bra 	$L__BB0_6;
	mov.u32 	%r26, %ctaid.x;
	shl.b32 	%r27, %r26, 7;
	mov.u32 	%r28, %ctaid.y;
	shl.b32 	%r29, %r28, 7;
	shr.u32 	%r30, %r1, 1;
	shl.b32 	%r31, %r1, 3;
	and.b32  	%r32, %r31, 8;
	shr.u32 	%r33, %r1, 4;
	and.b32  	%r34, %r33, 12;
	shl.b32 	%r35, %r1, 1;
	and.b32  	%r36, %r35, 126;
	mad.lo.s32 	%r2, %r34, %r23, %r36;
	mad.lo.s32 	%r3, %r24, %r30, %r32;
	shl.b32 	%r4, %r23, 4;
	mad.lo.s32 	%r37, %r23, %r29, %r27;
	cvt.s64.s32 	%rd3, %r37;
	mul.lo.s32 	%r38, %r24, %r29;
	mul.wide.s32 	%rd14, %r38, 2;
	add.s64 	%rd30, %rd1, %rd14;
	mul.wide.s32 	%rd15, %r27, 2;
	add.s64 	%rd29, %rd2, %rd15;
	cvta.to.global.u64 	%rd6, %rd11;
	mov.b32 	%r74, 0;
	mul.wide.s32 	%rd16, %r2, 2;
	mul.wide.s32 	%rd18, %r23, 2;
$L__BB0_2:
	setp.lt.u32 	%p2, %r1, 32;
	add.s64 	%rd17, %rd29, %rd16;
	ld.global.u32 	%r39, [%rd17];
	add.s64 	%rd19, %rd17, %rd18;
	ld.global.u32 	%r40, [%rd19];
	add.s64 	%rd20, %rd19, %rd18;
	ld.global.u32 	%r41, [%rd20];
	add.s64 	%rd21, %rd20, %rd18;
	ld.global.u32 	%r42, [%rd21];
	mul.wide.u32 	%rd22, %r3, 2;
	add.s64 	%rd23, %rd30, %rd22;
	shr.u32 	%r43, %r1, 2;
	and.b32  	%r44, %r43, 48;
	shl.b32 	%r45, %r1, 1;
	and.b32  	%r46, %r45, 126;
	add.s32 	%r47, %r44, %r46;
	shl.b32 	%r48, %r47, 2;
	mov.u32 	%r49, _ZZ15mysgemm_v12_anoiiifPK6__halfS1_fPfE4sa12;
	add.s32 	%r50, %r49, %r48;
	ld.global.u32 	%r51, [%rd23];
	ld.global.u32 	%r52, [%rd23+4];
	ld.global.u32 	%r53, [%rd23+8];
	ld.global.u32 	%r54, [%rd23+12];
	st.shared.u32 	[%r50], %r39;
	st.shared.u32 	[%r50+4], %r40;
	st.shared.u32 	[%r50+8], %r41;
	st.shared.u32 	[%r50+12], %r42;
	shl.b32 	%r55, %r1, 11;
	or.b32  	%r56, %r55, %r1;
	and.b32  	%r57, %r56, 2302;
	mov.u32 	%r76, _ZZ15mysgemm_v12_anoiiifPK6__halfS1_fPfE4sb12;
	add.s32 	%r59, %r76, %r57;
	mov.b32 	{%rs1, %rs2}, %r51;
	st.shared.u16 	[%r59], %rs1;
	st.shared.u16 	[%r59+256], %rs2;
	mov.b32 	{%rs3, %rs4}, %r52;
	st.shared.u16 	[%r59+512], %rs3;
	st.shared.u16 	[%r59+768], %rs4;
	mov.b32 	{%rs5, %rs6}, %r53;
	st.shared.u16 	[%r59+1024], %rs5;
	st.shared.u16 	[%r59+1280], %rs6;
	mov.b32 	{%rs7, %rs8}, %r54;
	st.shared.u16 	[%r59+1536], %rs7;
	st.shared.u16 	[%r59+1792], %rs8;
	bar.sync 	0;
	and.b32  	%r60, %r1, 224;
	add.s32 	%r61, %r49, %r60;
	mov.b32 	%r62, 128;
	wmma.load.a.sync.aligned.col.m16n16k16.shared.f16 	{%r6, %r7, %r8, %r9, %r10, %r11, %r12, %r13}, [%r61], %r62;
	@%p2 bra 	$L__BB0_5;
	shr.u32 	%r64, %r1, 5;
	neg.s32 	%r77, %r64;
	shl.b32 	%r75, %r64, 4;
	mov.f32 	%f44, 0f00000000;
	mov.f32 	%f45, %f44;
	mov.f32 	%f46, %f44;
	mov.f32 	%f47, %f44;
	mov.f32 	%f48, %f44;
	mov.f32 	%f49, %f44;
	mov.f32 	%f50, %f44;
	mov.f32 	%f51, %f44;
$L__BB0_4:
	mov.b32 	%r65, 128;
	wmma.load.b.sync.aligned.row.m16n16k16.shared.f16 	{%r66, %r67, %r68, %r69, %r70, %r71, %r72, %r73}, [%r76], %r65;
	wmma.mma.sync.aligned.col.row.m16n16k16.f32.f32 {%f51, %f50, %f49, %f48, %f47, %f46, %f45, %f44}, {%r6, %r7, %r8, %r9, %r10, %r11, %r12, %r13}, {%r66, %r67, %r68, %r69, %r70, %r71, %r72, %r73}, {%f51, %f50, %f49, %f48, %f47, %f46, %f45, %f44};
	cvt.s64.s32 	%rd24, %r75;
	add.s64 	%rd25, %rd24, %rd3;
	shl.b64 	%rd26, %rd25, 2;
	add.s64 	%rd27, %rd6, %rd26;
	wmma.load.c.sync.aligned.col.m16n16k16.global.f32 	{%f20, %f21, %f22, %f23, %f24, %f25, %f26, %f27}, [%rd27], %r23;
	mul.f32 	%f28, %f18, %f20;
	fma.rn.f32 	%f29, %f17, %f51, %f28;
	mul.f32 	%f30, %f18, %f21;
	fma.rn.f32 	%f31, %f17, %f50, %f30;
	mul.f32 	%f32, %f18, %f22;
	fma.rn.f32 	%f33, %f17, %f49, %f32;
	mul.f32 	%f34, %f18, %f23;
	fma.rn.f32 	%f35, %f17, %f48, %f34;
	mul.f32 	%f36, %f18, %f24;
	fma.rn.f32 	%f37, %f17, %f47, %f36;
	mul.f32 	%f38, %f18, %f25;
	fma.rn.f32 	%f39, %f17, %f46, %f38;
	mul.f32 	%f40, %f18, %f26;
	fma.rn.f32 	%f41, %f17, %f45, %f40;
	mul.f32 	%f42, %f18, %f27;
	fma.rn.f32 	%f43, %f17, %f44, %f42;
	wmma.store.d.sync.aligned.col.m16n16k16.global.f32 	[%rd27], {%f29, %f31, %f33, %f35, %f37, %f39, %f41, %f43}, %r23;
	add.s32 	%r77, %r77, 1;
	setp.ne.s32 	%p3, %r77, 0;
	add.s32 	%r76, %r76, 32;
	add.s32 	%r75, %r75, %r4;
	@%p3 bra 	$L__BB0_4;
$L__BB0_5:
	add.s32 	%r74, %r74, 16;
	setp.lt.s32 	%p4, %r74, %r24;
	add.s64 	%rd30, %rd30, 32;
	mul.wide.s32 	%rd28, %r4, 2;
	add.s64 	%rd29, %rd29, %rd28;
	@%p4 bra 	$L__BB0_2;
$L__BB0_6:
	ret;

}
	// .globl	_Z16mysgemm_v12_ano2iiifPK6__halfS1_fPf
.visible .entry _Z16mysgemm_v12_ano2iiifPK6__halfS1_fPf(
	.param .u32 _Z16mysgemm_v12_ano2iiifPK6__halfS1_fPf_param_0,
	.param .u32 _Z16mysgemm_v12_ano2iiifPK6__halfS1_fPf_param_1,
	.param .u32 _Z16mysgemm_v12_ano2iiifPK6__halfS1_fPf_param_2,
	.param .f32 _Z16mysgemm_v12_ano2iiifPK6__halfS1_fPf_param_3,
	.param .u64 .ptr .align 1 _Z16mysgemm_v12_ano2iiifPK6__halfS1_fPf_param_4,
	.param .u64 .ptr .align 1 _Z16mysgemm_v12_ano2iiifPK6__halfS1_fPf_param_5,
	.param .f32 _Z16mysgemm_v12_ano2iiifPK6__halfS1_fPf_param_6,
	.param .u64 .ptr .align 1 _Z16mysgemm_v12_ano2iiifPK6__halfS1_fPf_param_7
)
.maxntid 256
{
	.reg .pred 	%p<3>;
	.reg .b32 	%r<218>;
	.reg .b32 	%f<795>;
	.reg .b64 	%rd<44>;
	// demoted variable
	.shared .align 2 .b8 _ZZ16mysgemm_v12_ano2iiifPK6__halfS1_fPfE3s_a[10240];
	// demoted variable
	.shared .align 2 .b8 _ZZ16mysgemm_v12_ano2iiifPK6__halfS1_fPfE3s_b[16896];
	ld.param.u32 	%r15, [_Z16mysgemm_v12_ano2iiifPK6__halfS1_fPf_param_2];
	ld.param.u64 	%rd5, [_Z16mysgemm_v12_ano2iiifPK6__halfS1_fPf_param_4];
	cvta.to.global.u64 	%rd1, %rd5;
	mov.u32 	%r16, %ctaid.x;
	mov.u32 	%r17, %ctaid.y;
	mov.u32 	%r1, %tid.x;
	shr.u32 	%r2, %r1, 1;
	shl.b32 	%r3, %r17, 7;
	shl.b32 	%r4, %r16, 8;
	setp.lt.s32 	%p1, %r15, 32;
	mov.f32 	%f667, 0f00000000;
	mov.f32 	%f668, %f667;
	mov.f32 	%f669, %f667;
	mov.f32 	%f670, %f667;
	mov.f32 	%f671, %f667;
	mov.f32 	%f672, %f667;
	mov.f32 	%f673, %f667;
	mov.f32 	%f674, %f667;
	mov.f32 	%f675, %f667;
	mov.f32 	%f676, %f667;
	mov.f32 	%f677, %f667;
	mov.f32 	%f678, %f667;
	mov.f32 	%f679, %f667;
	mov.f32 	%f680, %f667;
	mov.f32 	%f681, %f667;
	mov.f32 	%f682, %f667;
	mov.f32 	%f683, %f667;
	mov.f32 	%f684, %f667;
	mov.f32 	%f685, %f667;
	mov.f32 	%f686, %f667;
	mov.f32 	%f687, %f667;
	mov.f32 	%f688, %f667;
	mov.f32 	%f689, %f667;
	mov.f32 	%f690, %f667;
	mov.f32 	%f691, %f667;
	mov.f32 	%f692, %f667;
	mov.f32 	%f693, %f667;
	mov.f32 	%f694, %f667;
	mov.f32 	%f695, %f667;
	mov.f32 	%f696, %f667;
	mov.f32 	%f697, %f667;
	mov.f32 	%f698, %f667;
	mov.f32 	%f699, %f667;
	mov.f32 	%f700, %f667;
	mov.f32 	%f701, %f667;
	mov.f32 	%f702, %f667;
	mov.f32 	%f703, %f667;
	mov.f32 	%f704, %f667;
	mov.f32 	%f705, %f667;
	mov.f32 	%f706, %f667;
	mov.f32 	%f707, %f667;
	mov.f32 	%f708, %f667;
	mov.f32 	%f709, %f667;
	mov.f32 	%f710, %f667;
	mov.f32 	%f711, %f667;
	mov.f32 	%f712, %f667;
	mov.f32 	%f713, %f667;
	mov.f32 	%f714, %f667;
	mov.f32 	%f715, %f667;
	mov.f32 	%f716, %f667;
	mov.f32 	%f717, %f667;
	mov.f32 	%f718, %f667;
	mov.f32 	%f719, %f667;
	mov.f32 	%f720, %f667;
	mov.f32 	%f721, %f667;
	mov.f32 	%f722, %f667;
	mov.f32 	%f723, %f667;
	mov.f32 	%f724, %f667;
	mov.f32 	%f725, %f667;
	mov.f32 	%f726, %f667;
	mov.f32 	%f727, %f667;
	mov.f32 	%f728, %f667;
	mov.f32 	%f729, %f667;
	mov.f32 	%f730, %f667;
	mov.f32 	%f731, %f667;
	mov.f32 	%f732, %f667;
	mov.f32 	%f733, %f667;
	mov.f32 	%f734, %f667;
	mov.f32 	%f735, %f667;
	mov.f32 	%f736, %f667;
	mov.f32 	%f737, %f667;
	mov.f32 	%f738, %f667;
	mov.f32 	%f739, %f667;
	mov.f32 	%f740, %f667;
	mov.f32 	%f741, %f667;
	mov.f32 	%f742, %f667;
	mov.f32 	%f743, %f667;
	mov.f32 	%f744, %f667;
	mov.f32 	%f745, %f667;
	mov.f32 	%f746, %f667;
	mov.f32 	%f747, %f667;
	mov.f32 	%f748, %f667;
	mov.f32 	%f749, %f667;
	mov.f32 	%f750, %f667;
	mov.f32 	%f751, %f667;
	mov.f32 	%f752, %f667;
	mov.f32 	%f753, %f667;
	mov.f32 	%f754, %f667;
	mov.f32 	%f755, %f667;
	mov.f32 	%f756, %f667;
	mov.f32 	%f757, %f667;
	mov.f32 	%f758, %f667;
	mov.f32 	%f759, %f667;
	mov.f32 	%f760, %f667;
	mov.f32 	%f761, %f667;
	mov.f32 	%f762, %f667;
	mov.f32 	%f763, %f667;
	mov.f32 	%f764, %f667;
	mov.f32 	%f765, %f667;
	mov.f32 	%f766, %f667;
	mov.f32 	%f767, %f667;
	mov.f32 	%f768, %f667;
	mov.f32 	%f769, %f667;
	mov.f32 	%f770, %f667;
	mov.f32 	%f771, %f667;
	mov.f32 	%f772, %f667;
	mov.f32 	%f773, %f667;
	mov.f32 	%f774, %f667;
	mov.f32 	%f775, %f667;
	mov.f32 	%f776, %f667;
	mov.f32 	%f777, %f667;
	mov.f32 	%f778, %f667;
	mov.f32 	%f779, %f667;
	mov.f32 	%f780, %f667;
	mov.f32 	%f781, %f667;
	mov.f32 	%f782, %f667;
	mov.f32 	%f783, %f667;
	mov.f32 	%f784, %f667;
	mov.f32 	%f785, %f667;
	mov.f32 	%f786, %f667;
	mov.f32 	%f787, %f667;
	mov.f32 	%f788, %f667;
	mov.f32 	%f789, %f667;
	mov.f32 	%f790, %f667;
	mov.f32 	%f791, %f667;
	mov.f32 	%f792, %f667;
	mov.f32 	%f793, %f667;
	mov.f32 	%f794, %f667;
	@%p1 bra 	$L__BB1_3;
	ld.param.u32 	%r212, [_Z16mysgemm_v12_ano2iiifPK6__halfS1_fPf_param_1];
	and.b32  	%r18, %r2, 126;
	shl.b32 	%r19, %r1, 3;
	and.b32  	%r20, %r19, 24;
	shr.u32 	%r21, %r1, 3;
	and.b32  	%r22, %r21, 28;
	and.b32  	%r23, %r19, 248;
	add.s32 	%r24, %r3, %r18;
	shr.s32 	%r25, %r15, 31;
	shr.u32 	%r26, %r25, 27;
	add.s32 	%r27, %r15, %r26;
	shr.s32 	%r28, %r27, 5;
	neg.s32 	%r217, %r28;
	mad.lo.s32 	%r29, %r15, %r24, %r20;
	mul.wide.u32 	%rd8, %r29, 2;
	add.s64 	%rd43, %rd1, %rd8;
	add.s32 	%r215, %r29, %r15;
	add.s32 	%r30, %r23, %r4;
	mad.lo.s32 	%r216, %r212, %r22, %r30;
	mov.f32 	%f667, 0f00000000;
$L__BB1_2:
	ld.param.u64 	%rd41, [_Z16mysgemm_v12_ano2iiifPK6__halfS1_fPf_param_5];
	ld.param.u64 	%rd40, [_Z16mysgemm_v12_ano2iiifPK6__halfS1_fPf_param_4];
	ld.param.u32 	%r213, [_Z16mysgemm_v12_ano2iiifPK6__halfS1_fPf_param_1];
	ld.global.v4.f32 	{%f387, %f388, %f389, %f390}, [%rd43];
	mov.u32 	%r31, %tid.x;
	shr.u32 	%r32, %r31, 1;
	and.b32  	%r33, %r32, 126;
	mov.u32 	%r34, _ZZ16mysgemm_v12_ano2iiifPK6__halfS1_fPfE3s_a;
	mad.lo.s32 	%r35, %r33, 80, %r34;
	shl.b32 	%r36, %r31, 4;
	and.b32  	%r37, %r36, 48;
	add.s32 	%r38, %r35, %r37;
	st.shared.v4.f32 	[%r38], {%f387, %f388, %f389, %f390};
	cvta.to.global.u64 	%rd9, %rd40;
	mul.wide.u32 	%rd10, %r215, 2;
	add.s64 	%rd11, %rd9, %rd10;
	ld.global.v4.f32 	{%f391, %f392, %f393, %f394}, [%rd11];
	st.shared.v4.f32 	[%r38+80], {%f391, %f392, %f393, %f394};
	cvta.to.global.u64 	%rd12, %rd41;
	mul.wide.s32 	%rd13, %r216, 2;
	add.s64 	%rd14, %rd12, %rd13;
	ld.global.v4.f32 	{%f395, %f396, %f397, %f398}, [%rd14];
	shr.u32 	%r39, %r31, 3;
	and.b32  	%r40, %r39, 28;
	mov.u32 	%r41, _ZZ16mysgemm_v12_ano2iiifPK6__halfS1_fPfE3s_b;
	mad.lo.s32 	%r42, %r40, 528, %r41;
	and.b32  	%r43, %r36, 496;
	add.s32 	%r44, %r42, %r43;
	st.shared.v4.f32 	[%r44], {%f395, %f396, %f397, %f398};
	mul.wide.s32 	%rd15, %r213, 2;
	add.s64 	%rd16, %rd14, %rd15;
	ld.global.v4.f32 	{%f399, %f400, %f401, %f402}, [%rd16];
	st.shared.v4.f32 	[%r44+528], {%f399, %f400, %f401, %f402};
	add.s64 	%rd17, %rd16, %rd15;
	ld.global.v4.f32 	{%f403, %f404, %f405, %f406}, [%rd17];
	st.shared.v4.f32 	[%r44+1056], {%f403, %f404, %f405, %f406};
	add.s64 	%rd18, %rd17, %rd15;
	ld.global.v4.f32 	{%f407, %f408, %f409, %f410}, [%rd18];
	st.shared.v4.f32 	[%r44+1584], {%f407, %f408, %f409, %f410};
	bar.sync 	0;
	shr.u32 	%r45, %r31, 5;
	and.b32  	%r46, %r45, 1;
	mad.lo.s32 	%r47, %r46, 5120, %r34;
	mov.b32 	%r48, 40;
	wmma.load.a.sync.aligned.row.m16n16k16.shared.f16 	{%r49, %r50, %r51, %r52, %r53, %r54, %r55, %r56}, [%r47], %r48;
	add.s32 	%r57, %r47, 1280;
	wmma.load.a.sync.aligned.row.m16n16k16.shared.f16 	{%r58, %r59, %r60, %r61, %r62, %r63, %r64, %r65}, [%r57], %r48;
	add.s32 	%r66, %r47, 2560;
	wmma.load.a.sync.aligned.row.m16n16k16.shared.f16 	{%r67, %r68, %r69, %r70, %r71, %r72, %r73, %r74}, [%r66], %r48;
	add.s32 	%r75, %r47, 3840;
	wmma.load.a.sync.aligned.row.m16n16k16.shared.f16 	{%r76, %r77, %r78, %r79, %r80, %r81, %r82, %r83}, [%r75], %r48;
	add.s32 	%r84, %r47, 32;
	wmma.load.a.sync.aligned.row.m16n16k16.shared.f16 	{%r85, %r86, %r87, %r88, %r89, %r90, %r91, %r92}, [%r84], %r48;
	add.s32 	%r93, %r47, 1312;
	wmma.load.a.sync.aligned.row.m16n16k16.shared.f16 	{%r94, %r95, %r96, %r97, %r98, %r99, %r100, %r101}, [%r93], %r48;
	add.s32 	%r102, %r47, 2592;
	wmma.load.a.sync.aligned.row.m16n16k16.shared.f16 	{%r103, %r104, %r105, %r106, %r107, %r108, %r109, %r110}, [%r102], %r48;
	add.s32 	%r111, %r47, 3872;
	wmma.load.a.sync.aligned.row.m16n16k16.shared.f16 	{%r112, %r113, %r114, %r115, %r116, %r117, %r118, %r119}, [%r111], %r48;
	shl.b32 	%r120, %r31, 1;
	and.b32  	%r121, %r120, 384;
	add.s32 	%r122, %r41, %r121;
	mov.b32 	%r123, 264;
	wmma.load.b.sync.aligned.row.m16n16k16.shared.f16 	{%r124, %r125, %r126, %r127, %r128, %r129, %r130, %r131}, [%r122], %r123;
	add.s32 	%r132, %r122, 32;
	wmma.load.b.sync.aligned.row.m16n16k16.shared.f16 	{%r133, %r134, %r135, %r136, %r137, %r138, %r139, %r140}, [%r132], %r123;
	add.s32 	%r141, %r122, 64;
	wmma.load.b.sync.aligned.row.m16n16k16.shared.f16 	{%r142, %r143, %r144, %r145, %r146, %r147, %r148, %r149}, [%r141], %r123;
	add.s32 	%r150, %r122, 96;
	wmma.load.b.sync.aligned.row.m16n16k16.shared.f16 	{%r151, %r152, %r153, %r154, %r155, %r156, %r157, %r158}, [%r150], %r123;
	add.s32 	%r159, %r122, 8448;
	wmma.load.b.sync.aligned.row.m16n16k16.shared.f16 	{%r160, %r161, %r162, %r163, %r164, %r165, %r166, %r167}, [%r159], %r123;
	add.s32 	%r168, %r122, 8480;
	wmma.load.b.sync.aligned.row.m16n16k16.shared.f16 	{%r169, %r170, %r171, %r172, %r173, %r174, %r175, %r176}, [%r168], %r123;
	add.s32 	%r177, %r122, 8512;
	wmma.load.b.sync.aligned.row.m16n16k16.shared.f16 	{%r178, %r179, %r180, %r181, %r182, %r183, %r184, %r185}, [%r177], %r123;
	add.s32 	%r186, %r122, 8544;
	wmma.load.b.sync.aligned.row.m16n16k16.shared.f16 	{%r187, %r188, %r189, %r190, %r191, %r192, %r193, %r194}, [%r186], %r123;
	wmma.mma.sync.aligned.row.row.m16n16k16.f32.f32 {%f411, %f412, %f413, %f414, %f415, %f416, %f417, %f418}, {%r49, %r50, %r51, %r52, %r53, %r54, %r55, %r56}, {%r124, %r125, %r126, %r127, %r128, %r129, %r130, %r131}, {%f794, %f793, %f792, %f791, %f790, %f789, %f788, %f787};
	wmma.mma.sync.aligned.row.row.m16n16k16.f32.f32 {%f794, %f793, %f792, %f791, %f790, %f789, %f788, %f787}, {%r85, %r86, %r87, %r88, %r89, %r90, %r91, %r92}, {%r160, %r161, %r162, %r163, %r164, %r165, %r166, %r167}, {%f411, %f412, %f413, %f414, %f415, %f416, %f417, %f418};
	wmma.mma.sync.aligned.row.row.m16n16k16.f32.f32 {%f419, %f420, %f421, %f422, %f423, %f424, %f425, %f426}, {%r49, %r50, %r51, %r52, %r53, %r54, %r55, %r56}, {%r133, %r134, %r135, %r136, %r137, %r138, %r139, %r140}, {%f786, %f785, %f784, %f783, %f782, %f781, %f780, %f779};
	wmma.mma.sync.aligned.row.row.m16n16k16.f32.f32 {%f786, %f785, %f784, %f783, %f782, %f781, %f780, %f779}, {%r85, %r86, %r87, %r88, %r89, %r90, %r91, %r92}, {%r169, %r170, %r171, %r172, %r173, %r174, %r175, %r176}, {%f419, %f420, %f421, %f422, %f423, %f424, %f425, %f426};
	wmma.mma.sync.aligned.row.row.m16n16k16.f32.f32 {%f427, %f428, %f429, %f430, %f431, %f432, %f433, %f434}, {%r49, %r50, %r51, %r52, %r53, %r54, %r55, %r56}, {%r142, %r143, %r144, %r145, %r146, %r147, %r148, %r149}, {%f778, %f777, %f776, %f775, %f774, %f773, %f772, %f771};
	wmma.mma.sync.aligned.row.row.m16n16k16.f32.f32 {%f778, %f777, %f776, %f775, %f774, %f773, %f772, %f771}, {%r85, %r86, %r87, %r88, %r89, %r90, %r91, %r92}, {%r178, %r179, %r180, %r181, %r182, %r183, %r184, %r185}, {%f427, %f428, %f429, %f430, %f431, %f432, %f433, %f434};
	wmma.mma.sync.aligned.row.row.m16n16k16.f32.f32 {%f435, %f436, %f437, %f438, %f439, %f440, %f441, %f442}, {%r49, %r50, %r51, %r52, %r53, %r54, %r55, %r56}, {%r151, %r152, %r153, %r154, %r155, %r156, %r157, %r158}, {%f770, %f769, %f768, %f767, %f766, %f765, %f764, %f763};
	wmma.mma.sync.aligned.row.row.m16n16k16.f32.f32 {%f770, %f769, %f768, %f767, %f766, %f765, %f764, %f763}, {%r85, %r86, %r87, %r88, %r89, %r90, %r91, %r92}, {%r187, %r188, %r189, %r190, %r191, %r192, %r193, %r194}, {%f435, %f436, %f437, %f438, %f439, %f440, %f441, %f442};
	wmma.mma.sync.aligned.row.row.m16n16k16.f32.f32 {%f443, %f444, %f445, %f446, %f447, %f448, %f449, %f450}, {%r58, %r59, %r60, %r61, %r62, %r63, %r64, %r65}, {%r124, %r125, %r126, %r127, %r128, %r129, %r130, %r131}, {%f762, %f761, %f760, %f759, %f758, %f757, %f756, %f755};
	wmma.mma.sync.aligned.row.row.m16n16k16.f32.f32 {%f762, %f761, %f760, %f759, %f758, %f757, %f756, %f755}, {%r94, %r95, %r96, %r97, %r98, %r99, %r100, %r101}, {%r160, %r161, %r162, %r163, %r164, %r165, %r166, %r167}, {%f443, %f444, %f445, %f446, %f447, %f448, %f449, %f450};
	wmma.mma.sync.aligned.row.row.m16n16k16.f32.f32 {%f451, %f452, %f453, %f454, %f455, %f456, %f457, %f458}, {%r58, %r59, %r60, %r61, %r62, %r63, %r64, %r65}, {%r133, %r134, %r135, %r136, %r137, %r138, %r139, %r140}, {%f754, %f753, %f752, %f751, %f750, %f749, %f748, %f747};
	wmma.mma.sync.aligned.row.row.m16n16k16.f32.f32 {%f754, %f753, %f752, %f751, %f750, %f749, %f748, %f747}, {%r94, %r95, %r96, %r97, %r98, %r99, %r100, %r101}, {%r169, %r170, %r171, %r172, %r173, %r174, %r175, %r176}, {%f451, %f452, %f453, %f454, %f455, %f456, %f457, %f458};
	wmma.mma.sync.aligned.row.row.m16n16k16.f32.f32 {%f459, %f460, %f461, %f462, %f463, %f464, %f465, %f466}, {%r58, %r59, %r60, %r61, %r62, %r63, %r64, %r65}, {%r142, %r143, %r144, %r145, %r146, %r147, %r148, %r149}, {%f746, %f745, %f744, %f743, %f742, %f741, %f740, %f739};
	wmma.mma.sync.aligned.row.row.m16n16k16.f32.f32 {%f746, %f745, %f744, %f743, %f742, %f741, %f740, %f739}, {%r94, %r95, %r96, %r97, %r98, %r99, %r100, %r101}, {%r178, %r179, %r180, %r181, %r182, %r183, %r184, %r185}, {%f459, %f460, %f461, %f462, %f463, %f464, %f465, %f466};
	wmma.mma.sync.aligned.row.row.m16n16k16.f32.f32 {%f467, %f468, %f469, %f470, %f471, %f472, %f473, %f474}, {%r58, %r59, %r60, %r61, %r62, %r63, %r64, %r65}, {%r151, %r152, %r153, %r154, %r155, %r156, %r157, %r158}, {%f738, %f737, %f736, %f735, %f734, %f733, %f732, %f731};
	wmma.mma.sync.aligned.row.row.m16n16k16.f32.f32 {%f738, %f737, %f736, %f735, %f734, %f733, %f732, %f731}, {%r94, %r95, %r96, %r97, %r98, %r99, %r100, %r101}, {%r187, %r188, %r189, %r190, %r191, %r192, %r193, %r194}, {%f467, %f468, %f469, %f470, %f471, %f472, %f473, %f474};
	wmma.mma.sync.aligned.row.row.m16n16k16.f32.f32 {%f475, %f476, %f477, %f478, %f479, %f480, %f481, %f482}, {%r67, %r68, %r69, %r70, %r71, %r72, %r73, %r74}, {%r124, %r125, %r126, %r127, %r128, %r129, %r130, %r131}, {%f730, %f729, %f728, %f727, %f726, %f725, %f724, %f723};
	wmma.mma.sync.aligned.row.row.m16n16k16.f32.f32 {%f730, %f729, %f728, %f727, %f726, %f725, %f724, %f723}, {%r103, %r104, %r105, %r106, %r107, %r108, %r109, %r110}, {%r160, %r161, %r162, %r163, %r164, %r165, %r166, %r167}, {%f475, %f476, %f477, %f478, %f479, %f480, %f481, %f482};
	wmma.mma.sync.aligned.row.row.m16n16k16.f32.f32 {%f483, %f484, %f485, %f486, %f487, %f488, %f489, %f490}, {%r67, %r68, %r69, %r70, %r71, %r72, %r73, %r74}, {%r133, %r134, %r135, %r136, %r137, %r138, %r139, %r140}, {%f722, %f721, %f720, %f719, %f718, %f717, %f716, %f715};
	wmma.mma.sync.aligned.row.row.m16n16k16.f32.f32 {%f722, %f721, %f720, %f719, %f718, %f717, %f716, %f715}, {%r103, %r104, %r105, %r106, %r107, %r108, %r109, %r110}, {%r169, %r170, %r171, %r172, %r173, %r174, %r175, %r176}, {%f483, %f484, %f485, %f486, %f487, %f488, %f489, %f490};
	wmma.mma.sync.aligned.row.row.m16n16k16.f32.f32 {%f491, %f492, %f493, %f494, %f495, %f496, %f497, %f498}, {%r67, %r68, %r69, %r70, %r71, %r72, %r73, %r74}, {%r142, %r143, %r144, %r145, %r146, %r147, %r148, %r149}, {%f714, %f713, %f712, %f711, %f710, %f709, %f708, %f707};
	wmma.mma.sync.aligned.row.row.m16n16k16.f32.f32 {%f714, %f713, %f712, %f711, %f710, %f709, %f708, %f707}, {%r103, %r104, %r105, %r106, %r107, %r108, %r109, %r110}, {%r178, %r179, %r180, %r181, %r182, %r183, %r184, %r185}, {%f491, %f492, %f493, %f494, %f495, %f496, %f497, %f498};
	wmma.mma.sync.aligned.row.row.m16n16k16.f32.f32 {%f499, %f500, %f501, %f502, %f503, %f504, %f505, %f506}, {%r67, %r68, %r69, %r70, %r71, %r72, %r73, %r74}, {%r151, %r152, %r153, %r154, %r155, %r156, %r157, %r158}, {%f706, %f705, %f704, %f703, %f702, %f701, %f700, %f699};
	wmma.mma.sync.aligned.row.row.m16n16k16.f32.f32 {%f706, %f705, %f704, %f703, %f702, %f701, %f700, %f699}, {%r103, %r104, %r105, %r106, %r107, %r108, %r109, %r110}, {%r187, %r188, %r189, %r190, %r191, %r192, %r193, %r194}, {%f499, %f500, %f501, %f502, %f503, %f504, %f505, %f506};
	wmma.mma.sync.aligned.row.row.m16n16k16.f32.f32 {%f507, %f508, %f509, %f510, %f511, %f512, %f513, %f514}, {%r76, %r77, %r78, %r79, %r80, %r81, %r82, %r83}, {%r124, %r125, %r126, %r127, %r128, %r129, %r130, %r131}, {%f698, %f697, %f696, %f695, %f694, %f693, %f692, %f691};
	wmma.mma.sync.aligned.row.row.m16n16k16.f32.f32 {%f698, %f697, %f696, %f695, %f694, %f693, %f692, %f691}, {%r112, %r113, %r114, %r115, %r116, %r117, %r118, %r119}, {%r160, %r161, %r162, %r163, %r164, %r165, %r166, %r167}, {%f507, %f508, %f509, %f510, %f511, %f512, %f513, %f514};
	wmma.mma.sync.aligned.row.row.m16n16k16.f32.f32 {%f515, %f516, %f517, %f518, %f519, %f520, %f521, %f522}, {%r76, %r77, %r78, %r79, %r80, %r81, %r82, %r83}, {%r133, %r134, %r135, %r136, %r137, %r138, %r139, %r140}, {%f690, %f689, %f688, %f687, %f686, %f685, %f684, %f683};
	wmma.mma.sync.aligned.row.row.m16n16k16.f32.f32 {%f690, %f689, %f688, %f687, %f686, %f685, %f684, %f683}, {%r112, %r113, %r114, %r115, %r116, %r117, %r118, %r119}, {%r169, %r170, %r171, %r172, %r173, %r174, %r175, %r176}, {%f515, %f516, %f517, %f518, %f519, %f520, %f521, %f522};
	wmma.mma.sync.aligned.row.row.m16n16k16.f32.f32 {%f523, %f524, %f525, %f526, %f527, %f528, %f529, %f530}, {%r76, %r77, %r78, %r79, %r80, %r81, %r82, %r83}, {%r142, %r143, %r144, %r145, %r146, %r147, %r148, %r149}, {%f682, %f681, %f680, %f679, %f678, %f677, %f676, %f675};
	wmma.mma.sync.aligned.row.row.m16n16k16.f32.f32 {%f682, %f681, %f680, %f679, %f678, %f677, %f676, %f675}, {%r112, %r113, %r114, %r115, %r116, %r117, %r118, %r119}, {%r178, %r179, %r180, %r181, %r182, %r183, %r184, %r185}, {%f523, %f524, %f525, %f526, %f527, %f528, %f529, %f530};
	wmma.mma.sync.aligned.row.row.m16n16k16.f32.f32 {%f531, %f532, %f533, %f534, %f535, %f536, %f537, %f538}, {%r76, %r77, %r78, %r79, %r80, %r81, %r82, %r83}, {%r151, %r152, %r153, %r154, %r155, %r156, %r157, %r158}, {%f674, %f673, %f672, %f671, %f670, %f669, %f668, %f667};
	wmma.mma.sync.aligned.row.row.m16n16k16.f32.f32 {%f674, %f673, %f672, %f671, %f670, %f669, %f668, %f667}, {%r112, %r113, %r114, %r115, %r116, %r117, %r118, %r119}, {%r187, %r188, %r189, %r190, %r191, %r192, %r193, %r194}, {%f531, %f532, %f533, %f534, %f535, %f536, %f537, %f538};
	bar.sync 	0;
	add.s32 	%r217, %r217, 1;
	setp.ne.s32 	%p2, %r217, 0;
	shl.b32 	%r195, %r213, 5;
	add.s32 	%r216, %r216, %r195;
	add.s64 	%rd43, %rd43, 64;
	add.s32 	%r215, %r215, 32;
	@%p2 bra 	$L__BB1_2;
$L__BB1_3:
	ld.param.u64 	%rd42, [_Z16mysgemm_v12_ano2iiifPK6__halfS1_fPf_param_7];
	ld.param.u32 	%r214, [_Z16mysgemm_v12_ano2iiifPK6__halfS1_fPf_param_1];
	cvta.to.global.u64 	%rd19, %rd42;
	mov.u32 	%r196, %tid.x;
	shl.b32 	%r197, %r196, 1;
	and.b32  	%r198, %r197, 64;
	mov.u32 	%r199, %ctaid.y;
	shl.b32 	%r200, %r199, 7;
	or.b32  	%r201, %r198, %r200;
	and.b32  	%r202, %r196, 192;
	mov.u32 	%r203, %ctaid.x;
	shl.b32 	%r204, %r203, 8;
	or.b32  	%r205, %r204, %r202;
	mad.lo.s32 	%r206, %r201, %r214, %r205;
	mul.wide.s32 	%rd20, %r206, 4;
	add.s64 	%rd21, %rd19, %rd20;
	wmma.store.d.sync.aligned.row.m16n16k16.global.f32 	[%rd21], {%f794, %f793, %f792, %f791, %f790, %f789, %f788, %f787}, %r214;
	add.s64 	%rd22, %rd21, 64;
	wmma.store.d.sync.aligned.row.m16n16k16.global.f32 	[%rd22], {%f786, %f785, %f784, %f783, %f782, %f781, %f780, %f779}, %r214;
	add.s64 	%rd23, %rd21, 128;
	wmma.store.d.sync.aligned.row.m16n16k16.global.f32 	[%rd23], {%f778, %f777, %f776, %f775, %f774, %f773, %f772, %f771}, %r214;
	add.s64 	%rd24, %rd21, 192;
	wmma.store.d.sync.aligned.row.m16n16k16.global.f32 	[%rd24], {%f770, %f769, %f768, %f767, %f766, %f765, %f764, %f763}, %r214;
	shl.b32 	%r207, %r214, 4;
	add.s32 	%r208, %r206, %r207;
	mul.wide.s32 	%rd25, %r208, 4;
	add.s64 	%rd26, %rd19, %rd25;
	wmma.store.d.sync.aligned.row.m16n16k16.global.f32 	[%rd26], {%f762, %f761, %f760, %f759, %f758, %f757, %f756, %f755}, %r214;
	add.s64 	%rd27, %rd26, 64;
	wmma.store.d.sync.aligned.row.m16n16k16.global.f32 	[%rd27], {%f754, %f753, %f752, %f751, %f750, %f749, %f748, %f747}, %r214;
	add.s64 	%rd28, %rd26, 128;
	wmma.store.d.sync.aligned.row.m16n16k16.global.f32 	[%rd28], {%f746, %f745, %f744, %f743, %f742, %f741, %f740, %f739}, %r214;
	add.s64 	%rd29, %rd26, 192;
	wmma.store.d.sync.aligned.row.m16n16k16.global.f32 	[%rd29], {%f738, %f737, %f736, %f735, %f734, %f733, %f732, %f731}, %r214;
	shl.b32 	%r209, %r214, 5;
	add.s32 	%r210, %r206, %r209;
	mul.wide.s32 	%rd30, %r210, 4;
	add.s64 	%rd31, %rd19, %rd30;
	wmma.store.d.sync.aligned.row.m16n16k16.global.f32 	[%rd31], {%f730, %f729, %f728, %f727, %f726, %f725, %f724, %f723}, %r214;
	add.s64 	%rd32, %rd31, 64;
	wmma.store.d.sync.aligned.row.m16n16k16.global.f32 	[%rd32], {%f722, %f721, %f720, %f719, %f718, %f717, %f716, %f715}, %r214;
	add.s64 	%rd33, %rd31, 128;
	wmma.store.d.sync.aligned.row.m16n16k16.global.f32 	[%rd33], {%f714, %f713, %f712, %f711, %f710, %f709, %f708, %f707}, %r214;
	add.s64 	%rd34, %rd31, 192;
	wmma.store.d.sync.aligned.row.m16n16k16.global.f32 	[%rd34], {%f706, %f705, %f704, %f703, %f702, %f701, %f700, %f699}, %r214;
	add.s32 	%r211, %r210, %r207;
	mul.wide.s32 	%rd35, %r211, 4;
	add.s64 	%rd36, %rd19, %rd35;
	wmma.store.d.sync.aligned.row.m16n16k16.global.f32 	[%rd36], {%f698, %f697, %f696, %f695, %f694, %f693, %f692, %f691}, %r214;
	add.s64 	%rd37, %rd36, 64;
	wmma.store.d.sync.aligned.row.m16n16k16.global.f32 	[%rd37], {%f690, %f689, %f688, %f687, %f686, %f685, %f684, %f683}, %r214;
	add.s64 	%rd38, %rd36, 128;
	wmma.store.d.sync.aligned.row.m16n16k16.global.f32 	[%rd38], {%f682, %f681, %f680, %f679, %f678, %f677, %f676, %f675}, %r214;
	add.s64 	%rd39, %rd36, 192;
	wmma.store.d.sync.aligned.row.m16n16k16.global.f32 	[%rd39], {%f674, %f673, %f672, %f671, %f670, %f669, %f668, %f667}, %r214;
	ret;

}
	// .globl	_Z11mysgemm_v12iiifPK6__halfS1_fPf
.visible .entry _Z11mysgemm_v12iiifPK6__halfS1_fPf(
	.param .u32 _Z11mysgemm_v12iiifPK6__halfS1_fPf_param_0,
	.param .u32 _Z11mysgemm_v12iiifPK6__halfS1_fPf_param_1,
	.param .u32 _Z11mysgemm_v12iiifPK6__halfS1_fPf_param_2,
	.param .f32 _Z11mysgemm_v12iiifPK6__halfS1_fPf_param_3,
	.param .u64 .ptr .align 1 _Z11mysgemm_v12iiifPK6__halfS1_fPf_param_4,
	.param .u64 .ptr .align 1 _Z11mysgemm_v12iiifPK6__halfS1_fPf_param_5,
	.param .f32 _Z11mysgemm_v12iiifPK6__halfS1_fPf_param_6,
	.param .u64 .ptr .align 1 _Z11mysgemm_v12iiifPK6__halfS1_fPf_param_7
)
{
	.reg .pred 	%p<34>;
	.reg .b32 	%r<160>;
	.reg .b32 	%f<233>;
	.reg .b64 	%rd<32>;

	ld.param.u32 	%r44, [_Z11mysgemm_v12iiifPK6__halfS1_fPf_param_0];
	ld.param.u32 	%r45, [_Z11mysgemm_v12iiifPK6__halfS1_fPf_param_1];
	ld.param.u32 	%r46, [_Z11mysgemm_v12iiifPK6__halfS1_fPf_param_2];
	ld.param.u64 	%rd7, [_Z11mysgemm_v12iiifPK6__halfS1_fPf_param_4];
	ld.param.u64 	%rd8, [_Z11mysgemm_v12iiifPK6__halfS1_fPf_param_5];
	cvta.to.global.u64 	%rd1, %rd8;
	cvta.to.global.u64 	%rd2, %rd7;
	mov.u32 	%r47, %ctaid.x;
	mov.u32 	%r48, %ntid.x;
	mov.u32 	%r49, %tid.x;
	mad.lo.s32 	%r50, %r47, %r48, %r49;
	shr.u32 	%r1, %r50, 5;
	mov.u32 	%r51, %ctaid.y;
	mov.u32 	%r52, %ntid.y;
	mov.u32 	%r53, %tid.y;
	mad.lo.s32 	%r2, %r51, %r52, %r53;
	setp.lt.s32 	%p1, %r46, 1;
	mov.f32 	%f168, 0f00000000;
	mov.f32 	%f167, %f168;
	mov.f32 	%f166, %f168;
	mov.f32 	%f165, %f168;
	mov.f32 	%f164, %f168;
	mov.f32 	%f163, %f168;
	mov.f32 	%f162, %f168;
	mov.f32 	%f161, %f168;
	@%p1 bra 	$L__BB2_18;
	shl.b32 	%r3, %r1, 4;
	shl.b32 	%r55, %r2, 4;
	add.s32 	%r4, %r3, 16;
	add.s32 	%r5, %r55, 16;
	mul.lo.s32 	%r6, %r46, %r55;
	add.s32 	%r56, %r46, -1;
	shr.u32 	%r57, %r56, 4;
	add.s32 	%r7, %r57, 1;
	and.b32  	%r8, %r7, 3;
	setp.lt.u32 	%p2, %r46, 49;
	mov.b32 	%r159, 0;
	mov.f32 	%f161, 0f00000000;
	mov.f32 	%f162, %f161;
	mov.f32 	%f163, %f161;
	mov.f32 	%f164, %f161;
	mov.f32 	%f165, %f161;
	mov.f32 	%f166, %f161;
	mov.f32 	%f167, %f161;
	mov.f32 	%f168, %f161;
	@%p2 bra 	$L__BB2_13;
	mad.lo.s32 	%r153, %r44, 48, %r3;
	shl.b32 	%r10, %r44, 6;
	shl.b32 	%r59, %r44, 5;
	add.s32 	%r152, %r59, %r3;
	mul.wide.u32 	%rd9, %r6, 2;
	add.s64 	%rd10, %rd9, %rd1;
	add.s64 	%rd31, %rd10, 96;
	shl.b32 	%r60, %r44, 4;
	add.s32 	%r149, %r60, %r3;
	and.b32  	%r61, %r7, 536870908;
	neg.s32 	%r148, %r61;
	mov.f32 	%f161, 0f00000000;
	mov.b32 	%r154, 32;
	mov.u32 	%r150, %r3;
	mov.u32 	%r151, %r6;
$L__BB2_3:
	setp.gt.s32 	%p3, %r5, %r45;
	setp.gt.s32 	%p4, %r4, %r44;
	add.s32 	%r62, %r154, -16;
	setp.gt.s32 	%p5, %r62, %r46;
	or.pred  	%p6, %p4, %p5;
	or.pred  	%p7, %p6, %p3;
	@%p7 bra 	$L__BB2_5;
	mul.wide.s32 	%rd11, %r150, 2;
	add.s64 	%rd12, %rd2, %rd11;
	wmma.load.a.sync.aligned.col.m16n16k16.global.f16 	{%r63, %r64, %r65, %r66, %r67, %r68, %r69, %r70}, [%rd12], %r44;
	mul.wide.u32 	%rd13, %r151, 2;
	add.s64 	%rd14, %rd1, %rd13;
	wmma.load.b.sync.aligned.col.m16n16k16.global.f16 	{%r71, %r72, %r73, %r74, %r75, %r76, %r77, %r78}, [%rd14], %r46;
	wmma.mma.sync.aligned.col.col.m16n16k16.f32.f32 {%f168, %f167, %f166, %f165, %f164, %f163, %f162, %f161}, {%r63, %r64, %r65, %r66, %r67, %r68, %r69, %r70}, {%r71, %r72, %r73, %r74, %r75, %r76, %r77, %r78}, {%f168, %f167, %f166, %f165, %f164, %f163, %f162, %f161};
$L__BB2_5:
	setp.gt.s32 	%p8, %r5, %r45;
	setp.gt.s32 	%p9, %r4, %r44;
	setp.gt.s32 	%p10, %r154, %r46;
	or.pred  	%p11, %p9, %p10;
	or.pred  	%p12, %p11, %p8;
	@%p12 bra 	$L__BB2_7;
	mul.wide.s32 	%rd15, %r149, 2;
	add.s64 	%rd16, %rd2, %rd15;
	wmma.load.a.sync.aligned.col.m16n16k16.global.f16 	{%r79, %r80, %r81, %r82, %r83, %r84, %r85, %r86}, [%rd16], %r44;
	add.s64 	%rd17, %rd31, -64;
	wmma.load.b.sync.aligned.col.m16n16k16.global.f16 	{%r87, %r88, %r89, %r90, %r91, %r92, %r93, %r94}, [%rd17], %r46;
	wmma.mma.sync.aligned.col.col.m16n16k16.f32.f32 {%f168, %f167, %f166, %f165, %f164, %f163, %f162, %f161}, {%r79, %r80, %r81, %r82, %r83, %r84, %r85, %r86}, {%r87, %r88, %r89, %r90, %r91, %r92, %r93, %r94}, {%f168, %f167, %f166, %f165, %f164, %f163, %f162, %f161};
$L__BB2_7:
	setp.gt.s32 	%p13, %r5, %r45;
	setp.gt.s32 	%p14, %r4, %r44;
	add.s32 	%r95, %r154, 16;
	setp.gt.s32 	%p15, %r95, %r46;
	or.pred  	%p16, %p14, %p15;
	or.pred  	%p17, %p16, %p13;
	@%p17 bra 	$L__BB2_9;
	mul.wide.s32 	%rd18, %r152, 2;
	add.s64 	%rd19, %rd2, %rd18;
	wmma.load.a.sync.aligned.col.m16n16k16.global.f16 	{%r96, %r97, %r98, %r99, %r100, %r101, %r102, %r103}, [%rd19], %r44;
	add.s64 	%rd20, %rd31, -32;
	wmma.load.b.sync.aligned.col.m16n16k16.global.f16 	{%r104, %r105, %r106, %r107, %r108, %r109, %r110, %r111}, [%rd20], %r46;
	wmma.mma.sync.aligned.col.col.m16n16k16.f32.f32 {%f168, %f167, %f166, %f165, %f164, %f163, %f162, %f161}, {%r96, %r97, %r98, %r99, %r100, %r101, %r102, %r103}, {%r104, %r105, %r106, %r107, %r108, %r109, %r110, %r111}, {%f168, %f167, %f166, %f165, %f164, %f163, %f162, %f161};
$L__BB2_9:
	setp.gt.s32 	%p18, %r5, %r45;
	setp.gt.s32 	%p19, %r4, %r44;
	add.s32 	%r112, %r154, 32;
	setp.gt.s32 	%p20, %r112, %r46;
	or.pred  	%p21, %p19, %p20;
	or.pred  	%p22, %p21, %p18;
	@%p22 bra 	$L__BB2_11;
	mul.wide.s32 	%rd21, %r153, 2;
	add.s64 	%rd22, %rd2, %rd21;
	wmma.load.a.sync.aligned.col.m16n16k16.global.f16 	{%r113, %r114, %r115, %r116, %r117, %r118, %r119, %r120}, [%rd22], %r44;
	wmma.load.b.sync.aligned.col.m16n16k16.global.f16 	{%r121, %r122, %r123, %r124, %r125, %r126, %r127, %r128}, [%rd31], %r46;
	wmma.mma.sync.aligned.col.col.m16n16k16.f32.f32 {%f168, %f167, %f166, %f165, %f164, %f163, %f162, %f161}, {%r113, %r114, %r115, %r116, %r117, %r118, %r119, %r120}, {%r121, %r122, %r123, %r124, %r125, %r126, %r127, %r128}, {%f168, %f167, %f166, %f165, %f164, %f163, %f162, %f161};
$L__BB2_11:
	add.s32 	%r154, %r154, 64;
	add.s32 	%r153, %r153, %r10;
	add.s32 	%r152, %r152, %r10;
	add.s64 	%rd31, %rd31, 128;
	add.s32 	%r151, %r151, 64;
	add.s32 	%r150, %r150, %r10;
	add.s32 	%r149, %r149, %r10;
	add.s32 	%r148, %r148, 4;
	setp.ne.s32 	%p23, %r148, 0;
	@%p23 bra 	$L__BB2_3;
	add.s32 	%r159, %r154, -32;
$L__BB2_13:
	setp.eq.s32 	%p24, %r8, 0;
	@%p24 bra 	$L__BB2_18;
	add.s32 	%r158, %r159, %r6;
	mad.lo.s32 	%r157, %r159, %r44, %r3;
	shl.b32 	%r32, %r44, 4;
	neg.s32 	%r156, %r8;
$L__BB2_15:
	.pragma "nounroll";
	setp.gt.s32 	%p25, %r5, %r45;
	setp.gt.s32 	%p26, %r4, %r44;
	add.s32 	%r159, %r159, 16;
	setp.gt.s32 	%p27, %r159, %r46;
	or.pred  	%p28, %p26, %p27;
	or.pred  	%p29, %p28, %p25;
	@%p29 bra 	$L__BB2_17;
	mul.wide.s32 	%rd23, %r157, 2;
	add.s64 	%rd24, %rd2, %rd23;
	wmma.load.a.sync.aligned.col.m16n16k16.global.f16 	{%r129, %r130, %r131, %r132, %r133, %r134, %r135, %r136}, [%rd24], %r44;
	mul.wide.u32 	%rd25, %r158, 2;
	add.s64 	%rd26, %rd1, %rd25;
	wmma.load.b.sync.aligned.col.m16n16k16.global.f16 	{%r137, %r138, %r139, %r140, %r141, %r142, %r143, %r144}, [%rd26], %r46;
	wmma.mma.sync.aligned.col.col.m16n16k16.f32.f32 {%f168, %f167, %f166, %f165, %f164, %f163, %f162, %f161}, {%r129, %r130, %r131, %r132, %r133, %r134, %r135, %r136}, {%r137, %r138, %r139, %r140, %r141, %r142, %r143, %r144}, {%f168, %f167, %f166, %f165, %f164, %f163, %f162, %f161};
$L__BB2_17:
	add.s32 	%r158, %r158, 16;
	add.s32 	%r157, %r157, %r32;
	add.s32 	%r156, %r156, 1;
	setp.ne.s32 	%p30, %r156, 0;
	@%p30 bra 	$L__BB2_15;
$L__BB2_18:
	shl.b32 	%r42, %r1, 4;
	shl.b32 	%r43, %r2, 4;
	add.s32 	%r145, %r42, 16;
	setp.gt.s32 	%p31, %r145, %r44;
	add.s32 	%r146, %r43, 16;
	setp.gt.s32 	%p32, %r146, %r45;
	or.pred  	%p33, %p31, %p32;
	@%p33 bra 	$L__BB2_20;
	ld.param.u64 	%rd30, [_Z11mysgemm_v12iiifPK6__halfS1_fPf_param_7];
	ld.param.f32 	%f152, [_Z11mysgemm_v12iiifPK6__halfS1_fPf_param_6];
	ld.param.f32 	%f151, [_Z11mysgemm_v12iiifPK6__halfS1_fPf_param_3];
	mad.lo.s32 	%r147, %r43, %r44, %r42;
	cvta.to.global.u64 	%rd27, %rd30;
	mul.wide.u32 	%rd28, %r147, 4;
	add.s64 	%rd29, %rd27, %rd28;
	wmma.load.c.sync.aligned.col.m16n16k16.global.f32 	{%f127, %f128, %f129, %f130, %f131, %f132, %f133, %f134}, [%rd29], %r44;
	mul.f32 	%f135, %f152, %f127;
	fma.rn.f32 	%f136, %f151, %f168, %f135;
	mul.f32 	%f137, %f152, %f128;
	fma.rn.f32 	%f138, %f151, %f167, %f137;
	mul.f32 	%f139, %f152, %f129;
	fma.rn.f32 	%f140, %f151, %f166, %f139;
	mul.f32 	%f141, %f152, %f130;
	fma.rn.f32 	%f142, %f151, %f165, %f141;
	mul.f32 	%f143, %f152, %f131;
	fma.rn.f32 	%f144, %f151, %f164, %f143;
	mul.f32 	%f145, %f152, %f132;
	fma.rn.f32 	%f146, %f151, %f163, %f145;
	mul.f32 	%f147, %f152, %f133;
	fma.rn.f32 	%f148, %f151, %f162, %f147;
	mul.f32 	%f149, %f152, %f134;
	fma.rn.f32 	%f150, %f151, %f161, %f149;
	wmma.store.d.sync.aligned.col.m16n16k16.global.f32 	[%rd29], {%f136, %f138, %f140, %f142, %f144, %f146, %f148, %f150}, %r44;
$L__BB2_20:
	ret;

}


// ===== COMPILED SASS (sm_100) =====

	.target	sm_100

	.elftype	@"ET_EXEC"


//--------------------- .note.nv.tkinfo           --------------------------
	.section	.note.nv.tkinfo,"",@"SHT_NOTE"
	.sectionflags	@"SHF_NOTE_NV_TKINFO"
	.tkinfo
        /*0018*/ 	.word	0x00000002
        /*0030*/ 	.string	""
        /*0030*/ 	.string	"ptxas"
        /*0030*/ 	.string	"Cuda compilation tools, release 13.0, V13.0.88"
        /*0030*/ 	.string	"Build cuda_13.0.r13.0/compiler.36424714_0"
        /*0030*/ 	.string	"-arch sm_100 -m 64 "



//--------------------- .note.nv.cuinfo           --------------------------
	.section	.note.nv.cuinfo,"",@"SHT_NOTE"
	.sectionflags	@"SHF_NOTE_NV_CUINFO"
        /*0018*/ 	.short	0x0002
        /*001a*/ 	.short	0x0064
        /*001c*/ 	.short	0x0082
	.zero		2


//--------------------- .nv.info                  --------------------------
	.section	.nv.info,"",@"SHT_CUDA_INFO"
	.align	4


	//----- nvinfo : EIATTR_REGCOUNT
	.align		4
        /*0000*/ 	.byte	0x04, 0x2f
        /*0002*/ 	.short	(.L_1 - .L_0)
	.align		4
.L_0:
        /*0004*/ 	.word	index@(_Z15mysgemm_v12_anoiiifPK6__halfS1_fPf)
        /*0008*/ 	.word	0x0000003c


	//----- nvinfo : EIATTR_FRAME_SIZE
	.align		4
.L_1:
        /*000c*/ 	.byte	0x04, 0x11
        /*000e*/ 	.short	(.L_3 - .L_2)
	.align		4
.L_2:
        /*0010*/ 	.word	index@(_Z15mysgemm_v12_anoiiifPK6__halfS1_fPf)
        /*0014*/ 	.word	0x00000000


	//----- nvinfo : EIATTR_REGCOUNT
	.align		4
.L_3:
        /*0018*/ 	.byte	0x04, 0x2f
        /*001a*/ 	.short	(.L_5 - .L_4)
	.align		4
.L_4:
        /*001c*/ 	.word	index@(_Z16mysgemm_v12_ano2iiifPK6__halfS1_fPf)
        /*0020*/ 	.word	0x000000b6


	//----- nvinfo : EIATTR_FRAME_SIZE
	.align		4
.L_5:
        /*0024*/ 	.byte	0x04, 0x11
        /*0026*/ 	.short	(.L_7 - .L_6)
	.align		4
.L_6:
        /*0028*/ 	.word	index@(_Z16mysgemm_v12_ano2iiifPK6__halfS1_fPf)
        /*002c*/ 	.word	0x00000000


	//----- nvinfo : EIATTR_REGCOUNT
	.align		4
.L_7:
        /*0030*/ 	.byte	0x04, 0x2f
        /*0032*/ 	.short	(.L_9 - .L_8)
	.align		4
.L_8:
        /*0034*/ 	.word	index@(_Z11mysgemm_v12iiifPK6__halfS1_fPf)
        /*0038*/ 	.word	0x00000028


	//----- nvinfo : EIATTR_FRAME_SIZE
	.align		4
.L_9:
        /*003c*/ 	.byte	0x04, 0x11
        /*003e*/ 	.short	(.L_11 - .L_10)
	.align		4
.L_10:
        /*0040*/ 	.word	index@(_Z11mysgemm_v12iiifPK6__halfS1_fPf)
        /*0044*/ 	.word	0x00000000


	//----- nvinfo : EIATTR_MIN_STACK_SIZE
	.align		4
.L_11:
        /*0048*/ 	.byte	0x04, 0x12
        /*004a*/ 	.short	(.L_13 - .L_12)
	.align		4
.L_12:
        /*004c*/ 	.word	index@(_Z11mysgemm_v12iiifPK6__halfS1_fPf)
        /*0050*/ 	.word	0x00000000


	//----- nvinfo : EIATTR_MIN_STACK_SIZE
	.align		4
.L_13:
        /*0054*/ 	.byte	0x04, 0x12
        /*0056*/ 	.short	(.L_15 - .L_14)
	.align		4
.L_14:
        /*0058*/ 	.word	index@(_Z16mysgemm_v12_ano2iiifPK6__halfS1_fPf)
        /*005c*/ 	.word	0x00000000


	//----- nvinfo : EIATTR_MIN_STACK_SIZE
	.align		4
.L_15:
        /*0060*/ 	.byte	0x04, 0x12
        /*0062*/ 	.short	(.L_17 - .L_16)
	.align		4
.L_16:
        /*0064*/ 	.word	index@(_Z15mysgemm_v12_anoiiifPK6__halfS1_fPf)
        /*0068*/ 	.word	0x00000000
.L_17:


//--------------------- .nv.compat                --------------------------
	.section	.nv.compat,"",@"SHT_CUDA_COMPAT_INFO"
	.align	4
        /*0000*/ 	.byte	0x02, 0x09, 0x00, 0x00, 0x02, 0x02, 0x01, 0x00, 0x02, 0x05, 0x05, 0x00, 0x03, 0x07, 0x01, 0x01
        /*0010*/ 	.byte	0x02, 0x03, 0x00, 0x00, 0x02, 0x06, 0x01, 0x00, 0x04, 0x0b, 0x08, 0x00, 0x09, 0x00, 0x00, 0x00
        /*0020*/ 	.byte	0x00, 0x00, 0x00, 0x00


//--------------------- .nv.info._Z11mysgemm_v12iiifPK6__halfS1_fPf --------------------------
	.section	.nv.info._Z11mysgemm_v12iiifPK6__halfS1_fPf,"",@"SHT_CUDA_INFO"
	.sectionflags	@""
	.align	4


	//----- nvinfo : EIATTR_CUDA_API_VERSION
	.align		4
        /*0000*/ 	.byte	0x04, 0x37
        /*0002*/ 	.short	(.L_19 - .L_18)
.L_18:
        /*0004*/ 	.word	0x00000082


	//----- nvinfo : EIATTR_KPARAM_INFO
	.align		4
.L_19:
        /*0008*/ 	.byte	0x04, 0x17
        /*000a*/ 	.short	(.L_21 - .L_20)
.L_20:
        /*000c*/ 	.word	0x00000000
        /*0010*/ 	.short	0x0007
        /*0012*/ 	.short	0x0028
        /*0014*/ 	.byte	0x00, 0xf5, 0x21, 0x00


	//----- nvinfo : EIATTR_KPARAM_INFO
	.align		4
.L_21:
        /*0018*/ 	.byte	0x04, 0x17
        /*001a*/ 	.short	(.L_23 - .L_22)
.L_22:
        /*001c*/ 	.word	0x00000000
        /*0020*/ 	.short	0x0006
        /*0022*/ 	.short	0x0020
        /*0024*/ 	.byte	0x00, 0xf0, 0x11, 0x00


	//----- nvinfo : EIATTR_KPARAM_INFO
	.align		4
.L_23:
        /*0028*/ 	.byte	0x04, 0x17
        /*002a*/ 	.short	(.L_25 - .L_24)
.L_24:
        /*002c*/ 	.word	0x00000000
        /*0030*/ 	.short	0x0005
        /*0032*/ 	.short	0x0018
        /*0034*/ 	.byte	0x00, 0xf5, 0x21, 0x00


	//----- nvinfo : EIATTR_KPARAM_INFO
	.align		4
.L_25:
        /*0038*/ 	.byte	0x04, 0x17
        /*003a*/ 	.short	(.L_27 - .L_26)
.L_26:
        /*003c*/ 	.word	0x00000000
        /*0040*/ 	.short	0x0004
        /*0042*/ 	.short	0x0010
        /*0044*/ 	.byte	0x00, 0xf5, 0x21, 0x00


	//----- nvinfo : EIATTR_KPARAM_INFO
	.align		4
.L_27:
        /*0048*/ 	.byte	0x04, 0x17
        /*004a*/ 	.short	(.L_29 - .L_28)
.L_28:
        /*004c*/ 	.word	0x00000000
        /*0050*/ 	.short	0x0003
        /*0052*/ 	.short	0x000c
        /*0054*/ 	.byte	0x00, 0xf0, 0x11, 0x00


	//----- nvinfo : EIATTR_KPARAM_INFO
	.align		4
.L_29:
        /*0058*/ 	.byte	0x04, 0x17
        /*005a*/ 	.short	(.L_31 - .L_30)
.L_30:
        /*005c*/ 	.word	0x00000000
        /*0060*/ 	.short	0x0002
        /*0062*/ 	.short	0x0008
        /*0064*/ 	.byte	0x00, 0xf0, 0x11, 0x00


	//----- nvinfo : EIATTR_KPARAM_INFO
	.align		4
.L_31:
        /*0068*/ 	.byte	0x04, 0x17
        /*006a*/ 	.short	(.L_33 - .L_32)
.L_32:
        /*006c*/ 	.word	0x00000000
        /*0070*/ 	.short	0x0001
        /*0072*/ 	.short	0x0004
        /*0074*/ 	.byte	0x00, 0xf0, 0x11, 0x00


	//----- nvinfo : EIATTR_KPARAM_INFO
	.align		4
.L_33:
        /*0078*/ 	.byte	0x04, 0x17
        /*007a*/ 	.short	(.L_35 - .L_34)
.L_34:
        /*007c*/ 	.word	0x00000000
        /*0080*/ 	.short	0x0000
        /*0082*/ 	.short	0x0000
        /*0084*/ 	.byte	0x00, 0xf0, 0x11, 0x00


	//----- nvinfo : EIATTR_SPARSE_MMA_MASK
	.align		4
.L_35:
        /*0088*/ 	.byte	0x03, 0x50
        /*008a*/ 	.short	0x0000


	//----- nvinfo : EIATTR_WMMA_USED
	.align		4
        /*008c*/ 	.byte	0x01, 0x2b
	.zero		2


	//----- nvinfo : EIATTR_MAXREG_COUNT
	.align		4
        /*0090*/ 	.byte	0x03, 0x1b
        /*0092*/ 	.short	0x00ff


	//----- nvinfo : EIATTR_MERCURY_ISA_VERSION
	.align		4
        /*0094*/ 	.byte	0x03, 0x5f
        /*0096*/ 	.short	0x0101


	//----- nvinfo : EIATTR_VRC_CTA_INIT_COUNT
	.align		4
        /*0098*/ 	.byte	0x02, 0x4a
	.zero		1
	.zero		1


	//----- nvinfo : EIATTR_EXIT_INSTR_OFFSETS
	.align		4
        /*009c*/ 	.byte	0x04, 0x1c
        /*009e*/ 	.short	(.L_37 - .L_36)


	//   ....[0]....
.L_36:
        /*00a0*/ 	.word	0x00001130


	//   ....[1]....
        /*00a4*/ 	.word	0x00001490


	//----- nvinfo : EIATTR_CRS_STACK_SIZE
	.align		4
.L_37:
        /*00a8*/ 	.byte	0x04, 0x1e
        /*00aa*/ 	.short	(.L_39 - .L_38)
.L_38:
        /*00ac*/ 	.word	0x00000000


	//----- nvinfo : EIATTR_CBANK_PARAM_SIZE
	.align		4
.L_39:
        /*00b0*/ 	.byte	0x03, 0x19
        /*00b2*/ 	.short	0x0030


	//----- nvinfo : EIATTR_PARAM_CBANK
	.align		4
        /*00b4*/ 	.byte	0x04, 0x0a
        /*00b6*/ 	.short	(.L_41 - .L_40)
	.align		4
.L_40:
        /*00b8*/ 	.word	index@(.nv.constant0._Z11mysgemm_v12iiifPK6__halfS1_fPf)
        /*00bc*/ 	.short	0x0380
        /*00be*/ 	.short	0x0030


	//----- nvinfo : EIATTR_SW_WAR
	.align		4
.L_41:
        /*00c0*/ 	.byte	0x04, 0x36
        /*00c2*/ 	.short	(.L_43 - .L_42)
.L_42:
        /*00c4*/ 	.word	0x00000008
.L_43:


//--------------------- .nv.info._Z16mysgemm_v12_ano2iiifPK6__halfS1_fPf --------------------------
	.section	.nv.info._Z16mysgemm_v12_ano2iiifPK6__halfS1_fPf,"",@"SHT_CUDA_INFO"
	.sectionflags	@""
	.align	4


	//----- nvinfo : EIATTR_CUDA_API_VERSION
	.align		4
        /*0000*/ 	.byte	0x04, 0x37
        /*0002*/ 	.short	(.L_45 - .L_44)
.L_44:
        /*0004*/ 	.word	0x00000082


	//----- nvinfo : EIATTR_KPARAM_INFO
	.align		4
.L_45:
        /*0008*/ 	.byte	0x04, 0x17
        /*000a*/ 	.short	(.L_47 - .L_46)
.L_46:
        /*000c*/ 	.word	0x00000000
        /*0010*/ 	.short	0x0007
        /*0012*/ 	.short	0x0028
        /*0014*/ 	.byte	0x00, 0xf5, 0x21, 0x00


	//----- nvinfo : EIATTR_KPARAM_INFO
	.align		4
.L_47:
        /*0018*/ 	.byte	0x04, 0x17
        /*001a*/ 	.short	(.L_49 - .L_48)
.L_48:
        /*001c*/ 	.word	0x00000000
        /*0020*/ 	.short	0x0006
        /*0022*/ 	.short	0x0020
        /*0024*/ 	.byte	0x00, 0xf0, 0x11, 0x00


	//----- nvinfo : EIATTR_KPARAM_INFO
	.align		4
.L_49:
        /*0028*/ 	.byte	0x04, 0x17
        /*002a*/ 	.short	(.L_51 - .L_50)
.L_50:
        /*002c*/ 	.word	0x00000000
        /*0030*/ 	.short	0x0005
        /*0032*/ 	.short	0x0018
        /*0034*/ 	.byte	0x00, 0xf5, 0x21, 0x00


	//----- nvinfo : EIATTR_KPARAM_INFO
	.align		4
.L_51:
        /*0038*/ 	.byte	0x04, 0x17
        /*003a*/ 	.short	(.L_53 - .L_52)
.L_52:
        /*003c*/ 	.word	0x00000000
        /*0040*/ 	.short	0x0004
        /*0042*/ 	.short	0x0010
        /*0044*/ 	.byte	0x00, 0xf5, 0x21, 0x00


	//----- nvinfo : EIATTR_KPARAM_INFO
	.align		4
.L_53:
        /*0048*/ 	.byte	0x04, 0x17
        /*004a*/ 	.short	(.L_55 - .L_54)
.L_54:
        /*004c*/ 	.word	0x00000000
        /*0050*/ 	.short	0x0003
        /*0052*/ 	.short	0x000c
        /*0054*/ 	.byte	0x00, 0xf0, 0x11, 0x00


	//----- nvinfo : EIATTR_KPARAM_INFO
	.align		4
.L_55:
        /*0058*/ 	.byte	0x04, 0x17
        /*005a*/ 	.short	(.L_57 - .L_56)
.L_56:
        /*005c*/ 	.word	0x00000000
        /*0060*/ 	.short	0x0002
        /*0062*/ 	.short	0x0008
        /*0064*/ 	.byte	0x00, 0xf0, 0x11, 0x00


	//----- nvinfo : EIATTR_KPARAM_INFO
	.align		4
.L_57:
        /*0068*/ 	.byte	0x04, 0x17
        /*006a*/ 	.short	(.L_59 - .L_58)
.L_58:
        /*006c*/ 	.word	0x00000000
        /*0070*/ 	.short	0x0001
        /*0072*/ 	.short	0x0004
        /*0074*/ 	.byte	0x00, 0xf0, 0x11, 0x00


	//----- nvinfo : EIATTR_KPARAM_INFO
	.align		4
.L_59:
        /*0078*/ 	.byte	0x04, 0x17
        /*007a*/ 	.short	(.L_61 - .L_60)
.L_60:
        /*007c*/ 	.word	0x00000000
        /*0080*/ 	.short	0x0000
        /*0082*/ 	.short	0x0000
        /*0084*/ 	.byte	0x00, 0xf0, 0x11, 0x00


	//----- nvinfo : EIATTR_SPARSE_MMA_MASK
	.align		4
.L_61:
        /*0088*/ 	.byte	0x03, 0x50
        /*008a*/ 	.short	0x0000


	//----- nvinfo : EIATTR_WMMA_USED
	.align		4
        /*008c*/ 	.byte	0x01, 0x2b
	.zero		2


	//----- nvinfo : EIATTR_MAXREG_COUNT
	.align		4
        /*0090*/ 	.byte	0x03, 0x1b
        /*0092*/ 	.short	0x00ff


	//----- nvinfo : EIATTR_NUM_BARRIERS
	.align		4
        /*0094*/ 	.byte	0x02, 0x4c
        /*0096*/ 	.byte	0x01
	.zero		1


	//----- nvinfo : EIATTR_MERCURY_ISA_VERSION
	.align		4
        /*0098*/ 	.byte	0x03, 0x5f
        /*009a*/ 	.short	0x0101


	//----- nvinfo : EIATTR_VRC_CTA_INIT_COUNT
	.align		4
        /*009c*/ 	.byte	0x02, 0x4a
	.zero		1
	.zero		1


	//----- nvinfo : EIATTR_EXIT_INSTR_OFFSETS
	.align		4
        /*00a0*/ 	.byte	0x04, 0x1c
        /*00a2*/ 	.short	(.L_63 - .L_62)


	//   ....[0]....
.L_62:
        /*00a4*/ 	.word	0x00001610


	//----- nvinfo : EIATTR_MAX_THREADS
	.align		4
.L_63:
        /*00a8*/ 	.byte	0x04, 0x05
        /*00aa*/ 	.short	(.L_65 - .L_64)
.L_64:
        /*00ac*/ 	.word	0x00000100
        /*00b0*/ 	.word	0x00000001
        /*00b4*/ 	.word	0x00000001


	//----- nvinfo : EIATTR_CBANK_PARAM_SIZE
	.align		4
.L_65:
        /*00b8*/ 	.byte	0x03, 0x19
        /*00ba*/ 	.short	0x0030


	//----- nvinfo : EIATTR_PARAM_CBANK
	.align		4
        /*00bc*/ 	.byte	0x04, 0x0a
        /*00be*/ 	.short	(.L_67 - .L_66)
	.align		4
.L_66:
        /*00c0*/ 	.word	index@(.nv.constant0._Z16mysgemm_v12_ano2iiifPK6__halfS1_fPf)
        /*00c4*/ 	.short	0x0380
        /*00c6*/ 	.short	0x0030


	//----- nvinfo : EIATTR_SW_WAR
	.align		4
.L_67:
        /*00c8*/ 	.byte	0x04, 0x36
        /*00ca*/ 	.short	(.L_69 - .L_68)
.L_68:
        /*00cc*/ 	.word	0x00000008
.L_69:


//--------------------- .nv.info._Z15mysgemm_v12_anoiiifPK6__halfS1_fPf --------------------------
	.section	.nv.info._Z15mysgemm_v12_anoiiifPK6__halfS1_fPf,"",@"SHT_CUDA_INFO"
	.sectionflags	@""
	.align	4


	//----- nvinfo : EIATTR_CUDA_API_VERSION
	.align		4
        /*0000*/ 	.byte	0x04, 0x37
        /*0002*/ 	.short	(.L_71 - .L_70)
.L_70:
        /*0004*/ 	.word	0x00000082


	//----- nvinfo : EIATTR_KPARAM_INFO
	.align		4
.L_71:
        /*0008*/ 	.byte	0x04, 0x17
        /*000a*/ 	.short	(.L_73 - .L_72)
.L_72:
        /*000c*/ 	.word	0x00000000
        /*0010*/ 	.short	0x0007
        /*0012*/ 	.short	0x0028
        /*0014*/ 	.byte	0x00, 0xf5, 0x21, 0x00


	//----- nvinfo : EIATTR_KPARAM_INFO
	.align		4
.L_73:
        /*0018*/ 	.byte	0x04, 0x17
        /*001a*/ 	.short	(.L_75 - .L_74)
.L_74:
        /*001c*/ 	.word	0x00000000
        /*0020*/ 	.short	0x0006
        /*0022*/ 	.short	0x0020
        /*0024*/ 	.byte	0x00, 0xf0, 0x11, 0x00


	//----- nvinfo : EIATTR_KPARAM_INFO
	.align		4
.L_75:
        /*0028*/ 	.byte	0x04, 0x17
        /*002a*/ 	.short	(.L_77 - .L_76)
.L_76:
        /*002c*/ 	.word	0x00000000
        /*0030*/ 	.short	0x0005
        /*0032*/ 	.short	0x0018
        /*0034*/ 	.byte	0x00, 0xf5, 0x21, 0x00


	//----- nvinfo : EIATTR_KPARAM_INFO
	.align		4
.L_77:
        /*0038*/ 	.byte	0x04, 0x17
        /*003a*/ 	.short	(.L_79 - .L_78)
.L_78:
        /*003c*/ 	.word	0x00000000
        /*0040*/ 	.short	0x0004
        /*0042*/ 	.short	0x0010
        /*0044*/ 	.byte	0x00, 0xf5, 0x21, 0x00


	//----- nvinfo : EIATTR_KPARAM_INFO
	.align		4
.L_79:
        /*0048*/ 	.byte	0x04, 0x17
        /*004a*/ 	.short	(.L_81 - .L_80)
.L_80:
        /*004c*/ 	.word	0x00000000
        /*0050*/ 	.short	0x0003
        /*0052*/ 	.short	0x000c
        /*0054*/ 	.byte	0x00, 0xf0, 0x11, 0x00


	//----- nvinfo : EIATTR_KPARAM_INFO
	.align		4
.L_81:
        /*0058*/ 	.byte	0x04, 0x17
        /*005a*/ 	.short	(.L_83 - .L_82)
.L_82:
        /*005c*/ 	.word	0x00000000
        /*0060*/ 	.short	0x0002
        /*0062*/ 	.short	0x0008
        /*0064*/ 	.byte	0x00, 0xf0, 0x11, 0x00


	//----- nvinfo : EIATTR_KPARAM_INFO
	.align		4
.L_83:
        /*0068*/ 	.byte	0x04, 0x17
        /*006a*/ 	.short	(.L_85 - .L_84)
.L_84:
        /*006c*/ 	.word	0x00000000
        /*0070*/ 	.short	0x0001
        /*0072*/ 	.short	0x0004
        /*0074*/ 	.byte	0x00, 0xf0, 0x11, 0x00


	//----- nvinfo : EIATTR_KPARAM_INFO
	.align		4
.L_85:
        /*0078*/ 	.byte	0x04, 0x17
        /*007a*/ 	.short	(.L_87 - .L_86)
.L_86:
        /*007c*/ 	.word	0x00000000
        /*0080*/ 	.short	0x0000
        /*0082*/ 	.short	0x0000
        /*0084*/ 	.byte	0x00, 0xf0, 0x11, 0x00


	//----- nvinfo : EIATTR_SPARSE_MMA_MASK
	.align		4
.L_87:
        /*0088*/ 	.byte	0x03, 0x50
        /*008a*/ 	.short	0x0000


	//----- nvinfo : EIATTR_WMMA_USED
	.align		4
        /*008c*/ 	.byte	0x01, 0x2b
	.zero		2


	//----- nvinfo : EIATTR_MAXREG_COUNT
	.align		4
        /*0090*/ 	.byte	0x03, 0x1b
        /*0092*/ 	.short	0x00ff


	//----- nvinfo : EIATTR_NUM_BARRIERS
	.align		4
        /*0094*/ 	.byte	0x02, 0x4c
        /*0096*/ 	.byte	0x01
	.zero		1


	//----- nvinfo : EIATTR_MERCURY_ISA_VERSION
	.align		4
        /*0098*/ 	.byte	0x03, 0x5f
        /*009a*/ 	.short	0x0101


	//----- nvinfo : EIATTR_VRC_CTA_INIT_COUNT
	.align		4
        /*009c*/ 	.byte	0x02, 0x4a
	.zero		1
	.zero		1


	//----- nvinfo : EIATTR_EXIT_INSTR_OFFSETS
	.align		4
        /*00a0*/ 	.byte	0x04, 0x1c
        /*00a2*/ 	.short	(.L_89 - .L_88)


	//   ....[0]....
.L_88:
        /*00a4*/ 	.word	0x00000030


	//   ....[1]....
        /*00a8*/ 	.word	0x00000a90


	//----- nvinfo : EIATTR_MAX_THREADS
	.align		4
.L_89:
        /*00ac*/ 	.byte	0x04, 0x05
        /*00ae*/ 	.short	(.L_91 - .L_90)
.L_90:
        /*00b0*/ 	.word	0x00000100
        /*00b4*/ 	.word	0x00000001
        /*00b8*/ 	.word	0x00000001


	//----- nvinfo : EIATTR_CRS_STACK_SIZE
	.align		4
.L_91:
        /*00bc*/ 	.byte	0x04, 0x1e
        /*00be*/ 	.short	(.L_93 - .L_92)
.L_92:
        /*00c0*/ 	.word	0x00000000


	//----- nvinfo : EIATTR_CBANK_PARAM_SIZE
	.align		4
.L_93:
        /*00c4*/ 	.byte	0x03, 0x19
        /*00c6*/ 	.short	0x0030


	//----- nvinfo : EIATTR_PARAM_CBANK
	.align		4
        /*00c8*/ 	.byte	0x04, 0x0a
        /*00ca*/ 	.short	(.L_95 - .L_94)
	.align		4
.L_94:
        /*00cc*/ 	.word	index@(.nv.constant0._Z15mysgemm_v12_anoiiifPK6__halfS1_fPf)
        /*00d0*/ 	.short	0x0380
        /*00d2*/ 	.short	0x0030


	//----- nvinfo : EIATTR_SW_WAR
	.align		4
.L_95:
        /*00d4*/ 	.byte	0x04, 0x36
        /*00d6*/ 	.short	(.L_97 - .L_96)
.L_96:
        /*00d8*/ 	.word	0x00000008
.L_97:


//--------------------- .nv.callgraph             --------------------------
	.section	.nv.callgraph,"",@"SHT_CUDA_CALLGRAPH"
	.align	4
	.sectionentsize	8
	.align		4
        /*0000*/ 	.word	0x00000000
	.align		4
        /*0004*/ 	.word	0xffffffff
	.align		4
        /*0008*/ 	.word	0x00000000
	.align		4
        /*000c*/ 	.word	0xfffffffe
	.align		4
        /*0010*/ 	.word	0x00000000
	.align		4
        /*0014*/ 	.word	0xfffffffd
	.align		4
        /*0018*/ 	.word	0x00000000
	.align		4
        /*001c*/ 	.word	0xfffffffc


//--------------------- .text._Z11mysgemm_v12iiifPK6__halfS1_fPf --------------------------
	.section	.text._Z11mysgemm_v12iiifPK6__halfS1_fPf,"ax",@progbits
	.align	128
        .global         _Z11mysgemm_v12iiifPK6__halfS1_fPf
        .type           _Z11mysgemm_v12iiifPK6__halfS1_fPf,@function
        .size           _Z11mysgemm_v12iiifPK6__halfS1_fPf,(.L_x_19 - _Z11mysgemm_v12iiifPK6__halfS1_fPf)
        .other          _Z11mysgemm_v12iiifPK6__halfS1_fPf,@"STO_CUDA_ENTRY STV_DEFAULT"
_Z11mysgemm_v12iiifPK6__halfS1_fPf:
.text._Z11mysgemm_v12iiifPK6__halfS1_fPf:
[----:B------:R-:W-:Y:S01]  /*0000*/  LDC R1, c[0x0][0x37c] ;  /* 0x0000df00ff017b82 */ /* 0x000fe20000000800 */
[----:B------:R-:W0:Y:S07]  /*0010*/  S2R R3, SR_TID.X ;  /* 0x0000000000037919 */ /* 0x000e2e0000002100 */
[----:B------:R-:W0:Y:S01]  /*0020*/  S2UR UR4, SR_CTAID.X ;  /* 0x00000000000479c3 */ /* 0x000e220000002500 */
[----:B------:R-:W1:Y:S01]  /*0030*/  LDCU UR8, c[0x0][0x388] ;  /* 0x00007100ff0877ac */ /* 0x000e620008000800 */
[----:B------:R-:W-:Y:S01]  /*0040*/  CS2R R8, SRZ ;  /* 0x0000000000087805 */ /* 0x000fe2000001ff00 */
[----:B------:R-:W2:Y:S01]  /*0050*/  S2R R5, SR_TID.Y ;  /* 0x0000000000057919 */ /* 0x000ea20000002200 */
[----:B------:R-:W-:-:S02]  /*0060*/  CS2R R10, SRZ ;  /* 0x00000000000a7805 */ /* 0x000fc4000001ff00 */
[----:B------:R-:W-:Y:S02]  /*0070*/  CS2R R12, SRZ ;  /* 0x00000000000c7805 */ /* 0x000fe4000001ff00 */
[----:B------:R-:W-:Y:S01]  /*0080*/  CS2R R14, SRZ ;  /* 0x00000000000e7805 */ /* 0x000fe2000001ff00 */
[----:B------:R-:W3:Y:S01]  /*0090*/  LDCU.64 UR6, c[0x0][0x358] ;  /* 0x00006b00ff0677ac */ /* 0x000ee20008000a00 */
[----:B------:R-:W0:Y:S08]  /*00a0*/  LDC R32, c[0x0][0x360] ;  /* 0x0000d800ff207b82 */ /* 0x000e300000000800 */
[----:B------:R-:W2:Y:S01]  /*00b0*/  S2UR UR5, SR_CTAID.Y ;  /* 0x00000000000579c3 */ /* 0x000ea20000002600 */
[----:B-1----:R-:W-:-:S07]  /*00c0*/  UISETP.GE.AND UP0, UPT, UR8, 0x1, UPT ;  /* 0x000000010800788c */ /* 0x002fce000bf06270 */
[----:B------:R-:W2:Y:S01]  /*00d0*/  LDC R30, c[0x0][0x364] ;  /* 0x0000d900ff1e7b82 */ /* 0x000ea20000000800 */
[----:B0-----:R-:W-:-:S05]  /*00e0*/  IMAD R32, R32, UR4, R3 ;  /* 0x0000000420207c24 */ /* 0x001fca000f8e0203 */
[----:B------:R-:W-:Y:S01]  /*00f0*/  SHF.R.U32.HI R32, RZ, 0x5, R32 ;  /* 0x00000005ff207819 */ /* 0x000fe20000011620 */
[----:B--2---:R-:W-:Y:S01]  /*0100*/  IMAD R30, R30, UR5, R5 ;  /* 0x000000051e1e7c24 */ /* 0x004fe2000f8e0205 */
[----:B---3--:R-:W-:Y:S06]  /*0110*/  BRA.U !UP0, `(.L_x_0) ;  /* 0x0000000d08e87547 */ /* 0x008fec000b800000 */
[----:B------:R-:W-:Y:S01]  /*0120*/  UISETP.GE.U32.AND UP0, UPT, UR8, 0x31, UPT ;  /* 0x000000310800788c */ /* 0x000fe2000bf06070 */
[----:B------:R-:W-:Y:S01]  /*0130*/  IMAD.SHL.U32 R22, R30, 0x10, RZ ;  /* 0x000000101e167824 */ /* 0x000fe200078e00ff */
[----:B------:R-:W-:Y:S01]  /*0140*/  UIADD3 UR4, UPT, UPT, UR8, -0x1, URZ ;  /* 0xffffffff08047890 */ /* 0x000fe2000fffe0ff */
[----:B------:R-:W-:Y:S01]  /*0150*/  IMAD.SHL.U32 R25, R32, 0x10, RZ ;  /* 0x0000001020197824 */ /* 0x000fe200078e00ff */
[----:B------:R-:W-:Y:S01]  /*0160*/  CS2R R14, SRZ ;  /* 0x00000000000e7805 */ /* 0x000fe2000001ff00 */
[----:B------:R-:W-:Y:S01]  /*0170*/  IMAD.MOV.U32 R27, RZ, RZ, RZ ;  /* 0x000000ffff1b7224 */ /* 0x000fe200078e00ff */
[----:B------:R-:W-:Y:S01]  /*0180*/  ULEA.HI UR4, UR4, 0x1, URZ, 0x1c ;  /* 0x0000000104047891 */ /* 0x000fe2000f8fe0ff */
[----:B------:R-:W-:Y:S02]  /*0190*/  IADD3 R24, PT, PT, R22, 0x10, RZ ;  /* 0x0000001016187810 */ /* 0x000fe40007ffe0ff */
[----:B------:R-:W-:Y:S02]  /*01a0*/  CS2R R12, SRZ ;  /* 0x00000000000c7805 */ /* 0x000fe4000001ff00 */
[----:B------:R-:W-:-:S02]  /*01b0*/  CS2R R10, SRZ ;  /* 0x00000000000a7805 */ /* 0x000fc4000001ff00 */
[----:B------:R-:W-:Y:S01]  /*01c0*/  CS2R R8, SRZ ;  /* 0x0000000000087805 */ /* 0x000fe2000001ff00 */
[----:B------:R-:W-:Y:S01]  /*01d0*/  IMAD R22, R22, UR8, RZ ;  /* 0x0000000816167c24 */ /* 0x000fe2000f8e02ff */
[----:B------:R-:W-:Y:S01]  /*01e0*/  ULOP3.LUT UR5, UR4, 0x3, URZ, 0xc0, !UPT ;  /* 0x0000000304057892 */ /* 0x000fe2000f8ec0ff */
[----:B------:R-:W-:Y:S01]  /*01f0*/  VIADD R31, R25, 0x10 ;  /* 0x00000010191f7836 */ /* 0x000fe20000000000 */
[----:B------:R-:W-:Y:S10]  /*0200*/  BRA.U !UP0, `(.L_x_1) ;  /* 0x0000000908cc7547 */ /* 0x000ff4000b800000 */
[----:B------:R-:W0:Y:S01]  /*0210*/  LDC.64 R6, c[0x0][0x398] ;  /* 0x0000e600ff067b82 */ /* 0x000e220000000a00 */
[----:B------:R-:W-:Y:S01]  /*0220*/  ULOP3.LUT UR4, UR4, 0x1ffffffc, URZ, 0xc0, !UPT ;  /* 0x1ffffffc04047892 */ /* 0x000fe2000f8ec0ff */
[----:B------:R-:W-:Y:S01]  /*0230*/  BSSY.RECONVERGENT B0, `(.L_x_2) ;  /* 0x00000af000007945 */ /* 0x000fe20003800200 */
[----:B------:R-:W-:Y:S02]  /*0240*/  IMAD.MOV.U32 R20, RZ, RZ, 0x20 ;  /* 0x00000020ff147424 */ /* 0x000fe400078e00ff */
[----:B------:R-:W-:Y:S01]  /*0250*/  UIADD3 UR4, UPT, UPT, -UR4, URZ, URZ ;  /* 0x000000ff04047290 */ /* 0x000fe2000fffe1ff */
[----:B------:R-:W-:Y:S02]  /*0260*/  IMAD.MOV.U32 R2, RZ, RZ, R22 ;  /* 0x000000ffff027224 */ /* 0x000fe400078e0016 */
[----:B------:R-:W1:Y:S01]  /*0270*/  LDC R0, c[0x0][0x380] ;  /* 0x0000e000ff007b82 */ /* 0x000e620000000800 */
[----:B------:R-:W-:Y:S02]  /*0280*/  IMAD.MOV.U32 R15, RZ, RZ, RZ ;  /* 0x000000ffff0f7224 */ /* 0x000fe400078e00ff */
[----:B0-----:R-:W-:-:S03]  /*0290*/  IMAD.WIDE.U32 R6, R22, 0x2, R6 ;  /* 0x0000000216067825 */ /* 0x001fc600078e0006 */
[----:B------:R-:W-:Y:S01]  /*02a0*/  IADD3 R3, P0, PT, R6, 0x60, RZ ;  /* 0x0000006006037810 */ /* 0x000fe20007f1e0ff */
[C-C-:B-1----:R-:W-:Y:S01]  /*02b0*/  IMAD R5, R0.reuse, 0x30, R25.reuse ;  /* 0x0000003000057824 */ /* 0x142fe200078e0219 */
[C---:B------:R-:W-:Y:S01]  /*02c0*/  LEA R23, R0.reuse, R25, 0x4 ;  /* 0x0000001900177211 */ /* 0x040fe200078e20ff */
[----:B------:R-:W-:Y:S01]  /*02d0*/  IMAD R21, R0, 0x20, R25 ;  /* 0x0000002000157824 */ /* 0x000fe200078e0219 */
[----:B------:R-:W-:Y:S01]  /*02e0*/  MOV R0, UR4 ;  /* 0x0000000400007c02 */ /* 0x000fe20008000f00 */
[----:B------:R-:W-:-:S08]  /*02f0*/  IMAD.X R4, RZ, RZ, R7, P0 ;  /* 0x000000ffff047224 */ /* 0x000fd000000e0607 */
.L_x_7:
[----:B------:R-:W0:Y:S01]  /*0300*/  LDC R33, c[0x0][0x388] ;  /* 0x0000e200ff217b82 */ /* 0x000e220000000800 */
[C---:B------:R-:W-:Y:S02]  /*0310*/  VIADD R16, R20.reuse, 0xfffffff0 ;  /* 0xfffffff014107836 */ /* 0x040fe40000000000 */
[C---:B------:R-:W-:Y:S02]  /*0320*/  VIADD R18, R20.reuse, 0x10 ;  /* 0x0000001014127836 */ /* 0x040fe40000000000 */
[----:B------:R-:W-:-:S03]  /*0330*/  VIADD R26, R20, 0x20 ;  /* 0x00000020141a7836 */ /* 0x000fc60000000000 */
[----:B------:R-:W1:Y:S01]  /*0340*/  LDC.64 R6, c[0x0][0x380] ;  /* 0x0000e000ff067b82 */ /* 0x000e620000000a00 */
[-C--:B0-----:R-:W-:Y:S02]  /*0350*/  ISETP.GT.AND P3, PT, R16, R33.reuse, PT ;  /* 0x000000211000720c */ /* 0x081fe40003f64270 */
[-C--:B------:R-:W-:Y:S02]  /*0360*/  ISETP.GT.AND P2, PT, R20, R33.reuse, PT ;  /* 0x000000211400720c */ /* 0x080fe40003f44270 */
[-C--:B------:R-:W-:Y:S02]  /*0370*/  ISETP.GT.AND P0, PT, R18, R33.reuse, PT ;  /* 0x000000211200720c */ /* 0x080fe40003f04270 */
[----:B------:R-:W-:Y:S02]  /*0380*/  ISETP.GT.AND P1, PT, R26, R33, PT ;  /* 0x000000211a00720c */ /* 0x000fe40003f24270 */
[CC--:B-1----:R-:W-:Y:S02]  /*0390*/  ISETP.GT.OR P3, PT, R31.reuse, R6.reuse, P3 ;  /* 0x000000061f00720c */ /* 0x0c2fe40001f64670 */
[----:B------:R-:W-:-:S02]  /*03a0*/  ISETP.GT.OR P2, PT, R31, R6, P2 ;  /* 0x000000061f00720c */ /* 0x000fc40001744670 */
[CC--:B------:R-:W-:Y:S02]  /*03b0*/  ISETP.GT.OR P3, PT, R24.reuse, R7.reuse, P3 ;  /* 0x000000071800720c */ /* 0x0c0fe40001f64670 */
[CC--:B------:R-:W-:Y:S02]  /*03c0*/  ISETP.GT.OR P0, PT, R31.reuse, R6.reuse, P0 ;  /* 0x000000061f00720c */ /* 0x0c0fe40000704670 */
[----:B------:R-:W-:Y:S02]  /*03d0*/  ISETP.GT.OR P1, PT, R31, R6, P1 ;  /* 0x000000061f00720c */ /* 0x000fe40000f24670 */
[CC--:B------:R-:W-:Y:S02]  /*03e0*/  ISETP.GT.OR P2, PT, R24.reuse, R7.reuse, P2 ;  /* 0x000000071800720c */ /* 0x0c0fe40001744670 */
[CC--:B------:R-:W-:Y:S02]  /*03f0*/  ISETP.GT.OR P0, PT, R24.reuse, R7.reuse, P0 ;  /* 0x000000071800720c */ /* 0x0c0fe40000704670 */
[----:B------:R-:W-:-:S03]  /*0400*/  ISETP.GT.OR P1, PT, R24, R7, P1 ;  /* 0x000000071800720c */ /* 0x000fc60000f24670 */
[----:B------:R-:W-:Y:S10]  /*0410*/  @P3 BRA `(.L_x_3) ;  /* 0x0000000000883947 */ /* 0x000ff40003800000 */
[----:B------:R-:W0:Y:S01]  /*0420*/  S2R R7, SR_LANEID ;  /* 0x0000000000077919 */ /* 0x000e220000000000 */
[----:B------:R-:W1:Y:S01]  /*0430*/  LDC.64 R18, c[0x0][0x390] ;  /* 0x0000e400ff127b82 */ /* 0x000e620000000a00 */
[----:B------:R-:W-:Y:S02]  /*0440*/  SHF.R.U32.HI R16, RZ, 0x1, R6 ;  /* 0x00000001ff107819 */ /* 0x000fe40000011606 */
[----:B------:R-:W-:-:S05]  /*0450*/  MOV R27, RZ ;  /* 0x000000ff001b7202 */ /* 0x000fca0000000f00 */
[----:B------:R-:W2:Y:S01]  /*0460*/  LDC.64 R28, c[0x0][0x398] ;  /* 0x0000e600ff1c7b82 */ /* 0x000ea20000000a00 */
[----:B-1----:R-:W-:Y:S01]  /*0470*/  IMAD.WIDE R18, R25, 0x2, R18 ;  /* 0x0000000219127825 */ /* 0x002fe200078e0212 */
[----:B0-----:R-:W-:Y:S02]  /*0480*/  LOP3.LUT R26, R7, 0x3, RZ, 0xc0, !PT ;  /* 0x00000003071a7812 */ /* 0x001fe400078ec0ff */
[----:B------:R-:W-:-:S05]  /*0490*/  SHF.R.U32.HI R7, RZ, 0x2, R7 ;  /* 0x00000002ff077819 */ /* 0x000fca0000011607 */
[----:B------:R-:W-:-:S03]  /*04a0*/  IMAD.WIDE.U32 R16, R7, R16, R26 ;  /* 0x0000001007107225 */ /* 0x000fc600078e001a */
[----:B------:R-:W-:-:S04]  /*04b0*/  LEA R18, P3, R16, R18, 0x2 ;  /* 0x0000001210127211 */ /* 0x000fc800078610ff */
[----:B------:R-:W-:Y:S02]  /*04c0*/  LEA.HI.X R19, R16, R19, R17, 0x2, P3 ;  /* 0x0000001310137211 */ /* 0x000fe400018f1411 */
[----:B------:R-:W-:Y:S01]  /*04d0*/  SHF.R.U32.HI R16, RZ, 0x1, R33 ;  /* 0x00000001ff107819 */ /* 0x000fe20000011621 */
[----:B------:R-:W-:Y:S02]  /*04e0*/  IMAD.WIDE.U32 R34, R6, 0x10, R18 ;  /* 0x0000001006227825 */ /* 0x000fe400078e0012 */
[----:B------:R-:W3:Y:S02]  /*04f0*/  LDG.E R17, desc[UR6][R18.64+0x10] ;  /* 0x0000100612117981 */ /* 0x000ee4000c1e1900 */
[----:B------:R-:W-:Y:S02]  /*0500*/  IMAD.WIDE.U32 R26, R7, R16, R26 ;  /* 0x00000010071a7225 */ /* 0x000fe400078e001a */
[----:B------:R-:W4:Y:S02]  /*0510*/  LDG.E R16, desc[UR6][R18.64] ;  /* 0x0000000612107981 */ /* 0x000f24000c1e1900 */
[----:B--2---:R-:W-:-:S02]  /*0520*/  IMAD.WIDE.U32 R28, R2, 0x2, R28 ;  /* 0x00000002021c7825 */ /* 0x004fc400078e001c */
[----:B------:R-:W2:Y:S04]  /*0530*/  LDG.E R18, desc[UR6][R34.64] ;  /* 0x0000000622127981 */ /* 0x000ea8000c1e1900 */
[----:B------:R0:W5:Y:S01]  /*0540*/  LDG.E R19, desc[UR6][R34.64+0x10] ;  /* 0x0000100622137981 */ /* 0x000162000c1e1900 */
[----:B------:R-:W-:-:S04]  /*0550*/  LEA R36, P3, R26, R28, 0x2 ;  /* 0x0000001c1a247211 */ /* 0x000fc800078610ff */
[----:B------:R-:W-:-:S03]  /*0560*/  LEA.HI.X R37, R26, R29, R27, 0x2, P3 ;  /* 0x0000001d1a257211 */ /* 0x000fc600018f141b */
[----:B0-----:R-:W-:Y:S02]  /*0570*/  IMAD.WIDE.U32 R34, R33, 0x10, R36 ;  /* 0x0000001021227825 */ /* 0x001fe400078e0024 */
[----:B------:R-:W5:Y:S04]  /*0580*/  LDG.E R26, desc[UR6][R36.64] ;  /* 0x00000006241a7981 */ /* 0x000f68000c1e1900 */
[----:B------:R-:W5:Y:S04]  /*0590*/  LDG.E R27, desc[UR6][R36.64+0x10] ;  /* 0x00001006241b7981 */ /* 0x000f68000c1e1900 */
[----:B------:R-:W5:Y:S04]  /*05a0*/  LDG.E R28, desc[UR6][R34.64] ;  /* 0x00000006221c7981 */ /* 0x000f68000c1e1900 */
[----:B------:R-:W5:Y:S01]  /*05b0*/  LDG.E R29, desc[UR6][R34.64+0x10] ;  /* 0x00001006221d7981 */ /* 0x000f62000c1e1900 */
[----:B------:R-:W-:Y:S05]  /*05c0*/  WARPSYNC.ALL ;  /* 0x0000000000007948 */ /* 0x000fea0003800000 */
[----:B---3--:R-:W-:Y:S04]  /*05d0*/  MOVM.16.MT88 R17, R17 ;  /* 0x000000001111723a */ /* 0x008fe80000000000 */
[----:B----4-:R-:W-:Y:S04]  /*05e0*/  MOVM.16.MT88 R16, R16 ;  /* 0x000000001010723a */ /* 0x010fe80000000000 */
[----:B--2---:R-:W-:Y:S04]  /*05f0*/  MOVM.16.MT88 R18, R18 ;  /* 0x000000001212723a */ /* 0x004fe80000000000 */
[----:B-----5:R-:W0:Y:S02]  /*0600*/  MOVM.16.MT88 R19, R19 ;  /* 0x000000001313723a */ /* 0x020e240000000000 */
[C---:B0-----:R-:W-:Y:S08]  /*0610*/  HMMA.16816.F32 R8, R16.reuse, R26, R8 ;  /* 0x0000001a1008723c */ /* 0x041ff00000001808 */
[----:B------:R-:W-:-:S15]  /*0620*/  HMMA.16816.F32 R12, R16, R28, R12 ;  /* 0x0000001c100c723c */ /* 0x000fde000000180c */
[----:B------:R-:W-:-:S05]  /*0630*/  NOP ;  /* 0x0000000000007918 */ /* 0x000fca0000000000 */
.L_x_3:
[----:B------:R-:W-:Y:S05]  /*0640*/  @P2 BRA `(.L_x_4) ;  /* 0x0000000000802947 */ /* 0x000fea0003800000 */
[----:B------:R-:W0:Y:S01]  /*0650*/  S2R R7, SR_LANEID ;  /* 0x0000000000077919 */ /* 0x000e220000000000 */
[----:B------:R-:W1:Y:S01]  /*0660*/  LDC.64 R18, c[0x0][0x390] ;  /* 0x0000e400ff127b82 */ /* 0x000e620000000a00 */
[----:B------:R-:W-:Y:S01]  /*0670*/  SHF.R.U32.HI R16, RZ, 0x1, R6 ;  /* 0x00000001ff107819 */ /* 0x000fe20000011606 */
[----:B------:R-:W-:Y:S01]  /*0680*/  IMAD.MOV.U32 R27, RZ, RZ, RZ ;  /* 0x000000ffff1b7224 */ /* 0x000fe200078e00ff */
[----:B------:R-:W-:Y:S01]  /*0690*/  SHF.R.U32.HI R36, RZ, 0x1, R33 ;  /* 0x00000001ff247819 */ /* 0x000fe20000011621 */
[----:B-1----:R-:W-:Y:S01]  /*06a0*/  IMAD.WIDE R18, R23, 0x2, R18 ;  /* 0x0000000217127825 */ /* 0x002fe200078e0212 */
[----:B0-----:R-:W-:Y:S02]  /*06b0*/  LOP3.LUT R26, R7, 0x3, RZ, 0xc0, !PT ;  /* 0x00000003071a7812 */ /* 0x001fe400078ec0ff */
[----:B------:R-:W-:-:S05]  /*06c0*/  SHF.R.U32.HI R7, RZ, 0x2, R7 ;  /* 0x00000002ff077819 */ /* 0x000fca0000011607 */
[----:B------:R-:W-:-:S03]  /*06d0*/  IMAD.WIDE.U32 R16, R7, R16, R26 ;  /* 0x0000001007107225 */ /* 0x000fc600078e001a */
[----:B------:R-:W-:-:S04]  /*06e0*/  LEA R28, P2, R16, R18, 0x2 ;  /* 0x00000012101c7211 */ /* 0x000fc800078410ff */
[----:B------:R-:W-:-:S03]  /*06f0*/  LEA.HI.X R29, R16, R19, R17, 0x2, P2 ;  /* 0x00000013101d7211 */ /* 0x000fc600010f1411 */
[----:B------:R-:W-:Y:S02]  /*0700*/  IMAD.WIDE.U32 R34, R6, 0x10, R28 ;  /* 0x0000001006227825 */ /* 0x000fe400078e001c */
[----:B------:R-:W2:Y:S04]  /*0710*/  LDG.E R16, desc[UR6][R28.64] ;  /* 0x000000061c107981 */ /* 0x000ea8000c1e1900 */
[----:B------:R-:W3:Y:S04]  /*0720*/  LDG.E R17, desc[UR6][R28.64+0x10] ;  /* 0x000010061c117981 */ /* 0x000ee8000c1e1900 */
[----:B------:R-:W4:Y:S04]  /*0730*/  LDG.E R18, desc[UR6][R34.64] ;  /* 0x0000000622127981 */ /* 0x000f28000c1e1900 */
[----:B------:R0:W5:Y:S01]  /*0740*/  LDG.E R19, desc[UR6][R34.64+0x10] ;  /* 0x0000100622137981 */ /* 0x000162000c1e1900 */
[----:B------:R-:W-:-:S03]  /*0750*/  IMAD.WIDE.U32 R26, R7, R36, R26 ;  /* 0x00000024071a7225 */ /* 0x000fc600078e001a */
        /* <DEDUP_REMOVED lines=8> */
[----:B--2---:R-:W-:Y:S04]  /*07e0*/  MOVM.16.MT88 R16, R16 ;  /* 0x000000001010723a */ /* 0x004fe80000000000 */
[----:B---3--:R-:W-:Y:S04]  /*07f0*/  MOVM.16.MT88 R17, R17 ;  /* 0x000000001111723a */ /* 0x008fe80000000000 */
[----:B----4-:R-:W-:Y:S04]  /*0800*/  MOVM.16.MT88 R18, R18 ;  /* 0x000000001212723a */ /* 0x010fe80000000000 */
[----:B-----5:R-:W0:Y:S02]  /*0810*/  MOVM.16.MT88 R19, R19 ;  /* 0x000000001313723a */ /* 0x020e240000000000 */
[C---:B0-----:R-:W-:Y:S08]  /*0820*/  HMMA.16816.F32 R8, R16.reuse, R26, R8 ;  /* 0x0000001a1008723c */ /* 0x041ff00000001808 */
[----:B------:R-:W-:-:S15]  /*0830*/  HMMA.16816.F32 R12, R16, R28, R12 ;  /* 0x0000001c100c723c */ /* 0x000fde000000180c */
[----:B------:R-:W-:-:S05]  /*0840*/  NOP ;  /* 0x0000000000007918 */ /* 0x000fca0000000000 */
.L_x_4:
        /* <DEDUP_REMOVED lines=33> */
.L_x_5:
[----:B------:R-:W-:Y:S05]  /*0a60*/  @P1 BRA `(.L_x_6) ;  /* 0x0000000000801947 */ /* 0x000fea0003800000 */
[----:B------:R-:W0:Y:S01]  /*0a70*/  S2R R7, SR_LANEID ;  /* 0x0000000000077919 */ /* 0x000e220000000000 */
[----:B------:R-:W1:Y:S01]  /*0a80*/  LDC.64 R18, c[0x0][0x390] ;  /* 0x0000e400ff127b82 */ /* 0x000e620000000a00 */
[----:B------:R-:W-:Y:S02]  /*0a90*/  SHF.R.U32.HI R16, RZ, 0x1, R6 ;  /* 0x00000001ff107819 */ /* 0x000fe40000011606 */
[----:B------:R-:W-:Y:S02]  /*0aa0*/  MOV R27, RZ ;  /* 0x000000ff001b7202 */ /* 0x000fe40000000f00 */
        /* <DEDUP_REMOVED lines=28> */
.L_x_6:
[----:B------:R-:W-:Y:S01]  /*0c70*/  VIADD R0, R0, 0x4 ;  /* 0x0000000400007836 */ /* 0x000fe20000000000 */
[----:B------:R-:W-:Y:S01]  /*0c80*/  IADD3 R3, P1, PT, R3, 0x80, RZ ;  /* 0x0000008003037810 */ /* 0x000fe20007f3e0ff */
[C---:B------:R-:W-:Y:S01]  /*0c90*/  IMAD R5, R6.reuse, 0x40, R5 ;  /* 0x0000004006057824 */ /* 0x040fe200078e0205 */
[C---:B------:R-:W-:Y:S01]  /*0ca0*/  LEA R21, R6.reuse, R21, 0x6 ;  /* 0x0000001506157211 */ /* 0x040fe200078e30ff */
[----:B------:R-:W-:Y:S01]  /*0cb0*/  IMAD R25, R6, 0x40, R25 ;  /* 0x0000004006197824 */ /* 0x000fe200078e0219 */
[----:B------:R-:W-:Y:S01]  /*0cc0*/  ISETP.NE.AND P0, PT, R0, RZ, PT ;  /* 0x000000ff0000720c */ /* 0x000fe20003f05270 */
[----:B------:R-:W-:Y:S01]  /*0cd0*/  IMAD R23, R6, 0x40, R23 ;  /* 0x0000004006177824 */ /* 0x000fe200078e0217 */
[----:B------:R-:W-:Y:S01]  /*0ce0*/  IADD3 R20, PT, PT, R20, 0x40, RZ ;  /* 0x0000004014147810 */ /* 0x000fe20007ffe0ff */
[----:B------:R-:W-:Y:S02]  /*0cf0*/  VIADD R2, R2, 0x40 ;  /* 0x0000004002027836 */ /* 0x000fe40000000000 */
[----:B------:R-:W-:-:S08]  /*0d00*/  IMAD.X R4, RZ, RZ, R4, P1 ;  /* 0x000000ffff047224 */ /* 0x000fd000008e0604 */
[----:B------:R-:W-:Y:S05]  /*0d10*/  @P0 BRA `(.L_x_7) ;  /* 0xfffffff400780947 */ /* 0x000fea000383ffff */
[----:B------:R-:W-:Y:S05]  /*0d20*/  BSYNC.RECONVERGENT B0 ;  /* 0x0000000000007941 */ /* 0x000fea0003800200 */
.L_x_2:
[----:B------:R-:W-:-:S07]  /*0d30*/  IADD3 R27, PT, PT, R20, -0x20, RZ ;  /* 0xffffffe0141b7810 */ /* 0x000fce0007ffe0ff */
.L_x_1:
[----:B------:R-:W-:Y:S01]  /*0d40*/  UISETP.NE.AND UP0, UPT, UR5, URZ, UPT ;  /* 0x000000ff0500728c */ /* 0x000fe2000bf05270 */
[----:B------:R-:W-:Y:S08]  /*0d50*/  BSSY.RECONVERGENT B0, `(.L_x_0) ;  /* 0x0000036000007945 */ /* 0x000ff00003800200 */
[----:B------:R-:W-:Y:S05]  /*0d60*/  BRA.U !UP0, `(.L_x_8) ;  /* 0x0000000108d07547 */ /* 0x000fea000b800000 */
[----:B------:R-:W0:Y:S01]  /*0d70*/  LDCU UR8, c[0x0][0x380] ;  /* 0x00007000ff0877ac */ /* 0x000e220008000800 */
[----:B------:R-:W-:Y:S02]  /*0d80*/  IMAD.SHL.U32 R0, R32, 0x10, RZ ;  /* 0x0000001020007824 */ /* 0x000fe400078e00ff */
[----:B------:R-:W-:Y:S01]  /*0d90*/  IMAD.IADD R26, R22, 0x1, R27 ;  /* 0x00000001161a7824 */ /* 0x000fe200078e021b */
[----:B------:R-:W-:Y:S01]  /*0da0*/  UIADD3 UR4, UPT, UPT, -UR5, URZ, URZ ;  /* 0x000000ff05047290 */ /* 0x000fe2000fffe1ff */
[----:B0-----:R-:W-:-:S05]  /*0db0*/  IMAD R25, R27, UR8, R0 ;  /* 0x000000081b197c24 */ /* 0x001fca000f8e0200 */
[----:B------:R-:W-:-:S07]  /*0dc0*/  MOV R0, UR4 ;  /* 0x0000000400007c02 */ /* 0x000fce0008000f00 */
.L_x_10:
[----:B------:R-:W0:Y:S01]  /*0dd0*/  LDC R22, c[0x0][0x388] ;  /* 0x0000e200ff167b82 */ /* 0x000e220000000800 */
[----:B------:R-:W-:Y:S02]  /*0de0*/  VIADD R27, R27, 0x10 ;  /* 0x000000101b1b7836 */ /* 0x000fe40000000000 */
[----:B------:R-:W-:-:S05]  /*0df0*/  VIADD R0, R0, 0x1 ;  /* 0x0000000100007836 */ /* 0x000fca0000000000 */
[----:B------:R-:W1:Y:S01]  /*0e00*/  LDC.64 R2, c[0x0][0x380] ;  /* 0x0000e000ff027b82 */ /* 0x000e620000000a00 */
[----:B------:R-:W-:Y:S02]  /*0e10*/  ISETP.NE.AND P1, PT, R0, RZ, PT ;  /* 0x000000ff0000720c */ /* 0x000fe40003f25270 */
[----:B0-----:R-:W-:-:S04]  /*0e20*/  ISETP.GT.AND P0, PT, R27, R22, PT ;  /* 0x000000161b00720c */ /* 0x001fc80003f04270 */
[----:B-1----:R-:W-:-:S04]  /*0e30*/  ISETP.GT.OR P0, PT, R31, R2, P0 ;  /* 0x000000021f00720c */ /* 0x002fc80000704670 */
[----:B------:R-:W-:-:S13]  /*0e40*/  ISETP.GT.OR P0, PT, R24, R3, P0 ;  /* 0x000000031800720c */ /* 0x000fda0000704670 */
[----:B------:R-:W-:Y:S05]  /*0e50*/  @P0 BRA `(.L_x_9) ;  /* 0x0000000000880947 */ /* 0x000fea0003800000 */
        /* <DEDUP_REMOVED lines=10> */
[----:B------:R-:W-:-:S03]  /*0f00*/  LEA.HI.X R19, R16, R19, R17, 0x2, P0 ;  /* 0x0000001310137211 */ /* 0x000fc600000f1411 */
[----:B------:R-:W-:Y:S02]  /*0f10*/  IMAD.WIDE.U32 R34, R2, 0x10, R18 ;  /* 0x0000001002227825 */ /* 0x000fe400078e0012 */
[----:B------:R-:W3:Y:S01]  /*0f20*/  LDG.E R33, desc[UR6][R18.64] ;  /* 0x0000000612217981 */ /* 0x000ee2000c1e1900 */
[----:B------:R-:W-:-:S03]  /*0f30*/  SHF.R.U32.HI R16, RZ, 0x1, R22 ;  /* 0x00000001ff107819 */ /* 0x000fc60000011616 */
[----:B------:R-:W4:Y:S04]  /*0f40*/  LDG.E R29, desc[UR6][R18.64+0x10] ;  /* 0x00001006121d7981 */ /* 0x000f28000c1e1900 */
[----:B------:R-:W5:Y:S04]  /*0f50*/  LDG.E R3, desc[UR6][R34.64] ;  /* 0x0000000622037981 */ /* 0x000f68000c1e1900 */
[----:B------:R-:W5:Y:S01]  /*0f60*/  LDG.E R28, desc[UR6][R34.64+0x10] ;  /* 0x00001006221c7981 */ /* 0x000f62000c1e1900 */
[----:B------:R-:W-:-:S04]  /*0f70*/  IMAD.WIDE.U32 R6, R21, R16, R6 ;  /* 0x0000001015067225 */ /* 0x000fc800078e0006 */
[----:B--2---:R-:W-:-:S03]  /*0f80*/  IMAD.WIDE.U32 R4, R26, 0x2, R4 ;  /* 0x000000021a047825 */ /* 0x004fc600078e0004 */
[----:B------:R-:W-:-:S04]  /*0f90*/  LEA R20, P0, R6, R4, 0x2 ;  /* 0x0000000406147211 */ /* 0x000fc800078010ff */
[----:B------:R-:W-:-:S03]  /*0fa0*/  LEA.HI.X R21, R6, R5, R7, 0x2, P0 ;  /* 0x0000000506157211 */ /* 0x000fc600000f1407 */
[----:B------:R-:W-:Y:S02]  /*0fb0*/  IMAD.WIDE.U32 R22, R22, 0x10, R20 ;  /* 0x0000001016167825 */ /* 0x000fe400078e0014 */
[----:B------:R-:W2:Y:S04]  /*0fc0*/  LDG.E R16, desc[UR6][R20.64] ;  /* 0x0000000614107981 */ /* 0x000ea8000c1e1900 */
[----:B------:R-:W2:Y:S04]  /*0fd0*/  LDG.E R17, desc[UR6][R20.64+0x10] ;  /* 0x0000100614117981 */ /* 0x000ea8000c1e1900 */
[----:B------:R-:W2:Y:S04]  /*0fe0*/  LDG.E R18, desc[UR6][R22.64] ;  /* 0x0000000616127981 */ /* 0x000ea8000c1e1900 */
[----:B------:R-:W2:Y:S01]  /*0ff0*/  LDG.E R19, desc[UR6][R22.64+0x10] ;  /* 0x0000100616137981 */ /* 0x000ea2000c1e1900 */
[----:B------:R-:W-:Y:S05]  /*1000*/  WARPSYNC.ALL ;  /* 0x0000000000007948 */ /* 0x000fea0003800000 */
[----:B---3--:R-:W-:Y:S04]  /*1010*/  MOVM.16.MT88 R4, R33 ;  /* 0x000000002104723a */ /* 0x008fe80000000000 */
[----:B----4-:R-:W-:Y:S04]  /*1020*/  MOVM.16.MT88 R5, R29 ;  /* 0x000000001d05723a */ /* 0x010fe80000000000 */
[----:B-----5:R-:W-:Y:S04]  /*1030*/  MOVM.16.MT88 R6, R3 ;  /* 0x000000000306723a */ /* 0x020fe80000000000 */
[----:B------:R-:W2:Y:S02]  /*1040*/  MOVM.16.MT88 R7, R28 ;  /* 0x000000001c07723a */ /* 0x000ea40000000000 */
[C---:B--2---:R-:W-:Y:S08]  /*1050*/  HMMA.16816.F32 R8, R4.reuse, R16, R8 ;  /* 0x000000100408723c */ /* 0x044ff00000001808 */
[----:B------:R-:W-:-:S15]  /*1060*/  HMMA.16816.F32 R12, R4, R18, R12 ;  /* 0x00000012040c723c */ /* 0x000fde000000180c */
[----:B------:R-:W-:-:S05]  /*1070*/  NOP ;  /* 0x0000000000007918 */ /* 0x000fca0000000000 */
.L_x_9:
[----:B------:R-:W-:Y:S02]  /*1080*/  IMAD R25, R2, 0x10, R25 ;  /* 0x0000001002197824 */ /* 0x000fe400078e0219 */
[----:B------:R-:W-:Y:S01]  /*1090*/  VIADD R26, R26, 0x10 ;  /* 0x000000101a1a7836 */ /* 0x000fe20000000000 */
[----:B------:R-:W-:Y:S06]  /*10a0*/  @P1 BRA `(.L_x_10) ;  /* 0xfffffffc00481947 */ /* 0x000fec000383ffff */
.L_x_8:
[----:B------:R-:W-:Y:S05]  /*10b0*/  BSYNC.RECONVERGENT B0 ;  /* 0x0000000000007941 */ /* 0x000fea0003800200 */
.L_x_0:
[----:B------:R-:W0:Y:S01]  /*10c0*/  LDC.64 R16, c[0x0][0x380] ;  /* 0x0000e000ff107b82 */ /* 0x000e220000000a00 */
[----:B------:R-:W-:Y:S01]  /*10d0*/  SHF.L.U32 R30, R30, 0x4, RZ ;  /* 0x000000041e1e7819 */ /* 0x000fe200000006ff */
[----:B------:R-:W-:-:S04]  /*10e0*/  IMAD.SHL.U32 R5, R32, 0x10, RZ ;  /* 0x0000001020057824 */ /* 0x000fc800078e00ff */
[----:B------:R-:W-:Y:S01]  /*10f0*/  VIADD R0, R30, 0x10 ;  /* 0x000000101e007836 */ /* 0x000fe20000000000 */
[----:B------:R-:W-:-:S04]  /*1100*/  IADD3 R3, PT, PT, R5, 0x10, RZ ;  /* 0x0000001005037810 */ /* 0x000fc80007ffe0ff */
[----:B0-----:R-:W-:-:S04]  /*1110*/  ISETP.GT.AND P0, PT, R0, R17, PT ;  /* 0x000000110000720c */ /* 0x001fc80003f04270 */
[----:B------:R-:W-:-:S13]  /*1120*/  ISETP.GT.OR P0, PT, R3, R16, P0 ;  /* 0x000000100300720c */ /* 0x000fda0000704670 */
[----:B------:R-:W-:Y:S05]  /*1130*/  @P0 EXIT ;  /* 0x000000000000094d */ /* 0x000fea0003800000 */
[----:B------:R-:W0:Y:S01]  /*1140*/  S2R R4, SR_LANEID ;  /* 0x0000000000047919 */ /* 0x000e220000000000 */
[----:B------:R-:W1:Y:S01]  /*1150*/  LDC.64 R2, c[0x0][0x3a8] ;  /* 0x0000ea00ff027b82 */ /* 0x000e620000000a00 */
[----:B------:R-:W-:-:S04]  /*1160*/  IMAD R5, R30, R16, R5 ;  /* 0x000000101e057224 */ /* 0x000fc800078e0205 */
[----:B-1----:R-:W-:-:S04]  /*1170*/  IMAD.WIDE.U32 R2, R5, 0x4, R2 ;  /* 0x0000000405027825 */ /* 0x002fc800078e0002 */
[----:B------:R-:W-:Y:S02]  /*1180*/  IMAD.MOV.U32 R5, RZ, RZ, RZ ;  /* 0x000000ffff057224 */ /* 0x000fe400078e00ff */
[----:B0-----:R-:W-:Y:S01]  /*1190*/  IMAD.SHL.U32 R7, R4, 0x2, RZ ;  /* 0x0000000204077824 */ /* 0x001fe200078e00ff */
[----:B------:R-:W-:-:S04]  /*11a0*/  SHF.R.U32.HI R4, RZ, 0x2, R4 ;  /* 0x00000002ff047819 */ /* 0x000fc80000011604 */
[----:B------:R-:W-:-:S05]  /*11b0*/  LOP3.LUT R7, R7, 0x6, RZ, 0xe2, !PT ;  /* 0x0000000607077812 */ /* 0x000fca00078ee2ff */
[----:B------:R-:W-:-:S04]  /*11c0*/  IMAD.WIDE.U32 R4, R7, R16, R4 ;  /* 0x0000001007047225 */ /* 0x000fc800078e0004 */
[----:B------:R-:W-:Y:S01]  /*11d0*/  IMAD.WIDE.U32 R6, R16, 0x4, RZ ;  /* 0x0000000410067825 */ /* 0x000fe200078e00ff */
[----:B------:R-:W-:-:S04]  /*11e0*/  LEA R2, P0, R4, R2, 0x2 ;  /* 0x0000000204027211 */ /* 0x000fc800078010ff */
[----:B------:R-:W-:Y:S01]  /*11f0*/  LEA.HI.X R3, R4, R3, R5, 0x2, P0 ;  /* 0x0000000304037211 */ /* 0x000fe200000f1405 */
[----:B------:R-:W-:Y:S01]  /*1200*/  IMAD.WIDE.U32 R18, R16, 0x20, R6 ;  /* 0x0000002010127825 */ /* 0x000fe200078e0006 */
[----:B------:R-:W-:-:S03]  /*1210*/  IADD3 R4, P0, PT, R6, R2, RZ ;  /* 0x0000000206047210 */ /* 0x000fc60007f1e0ff */
[----:B------:R-:W-:Y:S01]  /*1220*/  IMAD.WIDE.U32 R16, R16, 0x20, R2 ;  /* 0x0000002010107825 */ /* 0x000fe200078e0002 */
[----:B------:R-:W-:Y:S01]  /*1230*/  IADD3 R6, P1, PT, R18, R2, RZ ;  /* 0x0000000212067210 */ /* 0x000fe20007f3e0ff */
[----:B------:R-:W2:Y:S01]  /*1240*/  LDG.E R0, desc[UR6][R2.64] ;  /* 0x0000000602007981 */ /* 0x000ea2000c1e1900 */
[----:B------:R-:W-:-:S03]  /*1250*/  IADD3.X R5, PT, PT, R7, R3, RZ, P0, !PT ;  /* 0x0000000307057210 */ /* 0x000fc600007fe4ff */
[----:B------:R-:W-:Y:S01]  /*1260*/  IMAD.X R7, R19, 0x1, R3, P1 ;  /* 0x0000000113077824 */ /* 0x000fe200008e0603 */
[----:B------:R-:W3:Y:S04]  /*1270*/  LDG.E R21, desc[UR6][R16.64] ;  /* 0x0000000610157981 */ /* 0x000ee8000c1e1900 */
[----:B------:R-:W4:Y:S04]  /*1280*/  LDG.E R18, desc[UR6][R4.64] ;  /* 0x0000000604127981 */ /* 0x000f28000c1e1900 */
[----:B------:R-:W5:Y:S04]  /*1290*/  LDG.E R19, desc[UR6][R2.64+0x20] ;  /* 0x0000200602137981 */ /* 0x000f68000c1e1900 */
[----:B------:R-:W5:Y:S04]  /*12a0*/  LDG.E R20, desc[UR6][R4.64+0x20] ;  /* 0x0000200604147981 */ /* 0x000f68000c1e1900 */
[----:B------:R-:W5:Y:S04]  /*12b0*/  LDG.E R22, desc[UR6][R6.64] ;  /* 0x0000000606167981 */ /* 0x000f68000c1e1900 */
[----:B------:R-:W5:Y:S04]  /*12c0*/  LDG.E R23, desc[UR6][R16.64+0x20] ;  /* 0x0000200610177981 */ /* 0x000f68000c1e1900 */
[----:B------:R-:W5:Y:S01]  /*12d0*/  LDG.E R24, desc[UR6][R6.64+0x20] ;  /* 0x0000200606187981 */ /* 0x000f62000c1e1900 */
[----:B------:R-:W-:Y:S05]  /*12e0*/  WARPSYNC.ALL ;  /* 0x0000000000007948 */ /* 0x000fea0003800000 */
[----:B------:R-:W2:Y:S01]  /*12f0*/  LDCU UR4, c[0x0][0x3a0] ;  /* 0x00007400ff0477ac */ /* 0x000ea20008000800 */
[----:B------:R-:W0:Y:S01]  /*1300*/  LDCU UR8, c[0x0][0x38c] ;  /* 0x00007180ff0877ac */ /* 0x000e220008000800 */
[----:B--2---:R-:W-:-:S04]  /*1310*/  FMUL R25, R0, UR4 ;  /* 0x0000000400197c20 */ /* 0x004fc80008400000 */
[----:B0-----:R-:W-:Y:S01]  /*1320*/  FFMA R25, R8, UR8, R25 ;  /* 0x0000000808197c23 */ /* 0x001fe20008000019 */
[----:B---3--:R-:W-:Y:S01]  /*1330*/  FMUL R21, R21, UR4 ;  /* 0x0000000415157c20 */ /* 0x008fe20008400000 */
[----:B----4-:R-:W-:Y:S01]  /*1340*/  FMUL R18, R18, UR4 ;  /* 0x0000000412127c20 */ /* 0x010fe20008400000 */
[----:B-----5:R-:W-:-:S03]  /*1350*/  FMUL R19, R19, UR4 ;  /* 0x0000000413137c20 */ /* 0x020fc60008400000 */
[----:B------:R-:W-:Y:S01]  /*1360*/  FFMA R9, R9, UR8, R18 ;  /* 0x0000000809097c23 */ /* 0x000fe20008000012 */
[----:B------:R-:W-:Y:S01]  /*1370*/  FMUL R20, R20, UR4 ;  /* 0x0000000414147c20 */ /* 0x000fe20008400000 */
[----:B------:R-:W-:Y:S01]  /*1380*/  FFMA R19, R10, UR8, R19 ;  /* 0x000000080a137c23 */ /* 0x000fe20008000013 */
[----:B------:R-:W-:Y:S02]  /*1390*/  FMUL R22, R22, UR4 ;  /* 0x0000000416167c20 */ /* 0x000fe40008400000 */
[----:B------:R-:W-:Y:S01]  /*13a0*/  FFMA R11, R11, UR8, R20 ;  /* 0x000000080b0b7c23 */ /* 0x000fe20008000014 */
[----:B------:R-:W-:Y:S01]  /*13b0*/  FFMA R21, R12, UR8, R21 ;  /* 0x000000080c157c23 */ /* 0x000fe20008000015 */
[----:B------:R-:W-:Y:S01]  /*13c0*/  FMUL R23, R23, UR4 ;  /* 0x0000000417177c20 */ /* 0x000fe20008400000 */
[----:B------:R-:W-:Y:S01]  /*13d0*/  FFMA R13, R13, UR8, R22 ;  /* 0x000000080d0d7c23 */ /* 0x000fe20008000016 */
[----:B------:R-:W-:Y:S01]  /*13e0*/  STG.E desc[UR6][R2.64], R25 ;  /* 0x0000001902007986 */ /* 0x000fe2000c101906 */
[----:B------:R-:W-:Y:S01]  /*13f0*/  FMUL R24, R24, UR4 ;  /* 0x0000000418187c20 */ /* 0x000fe20008400000 */
[----:B------:R-:W-:-:S02]  /*1400*/  FFMA R23, R14, UR8, R23 ;  /* 0x000000080e177c23 */ /* 0x000fc40008000017 */
[----:B------:R-:W-:Y:S01]  /*1410*/  STG.E desc[UR6][R4.64], R9 ;  /* 0x0000000904007986 */ /* 0x000fe2000c101906 */
[----:B------:R-:W-:-:S03]  /*1420*/  FFMA R15, R15, UR8, R24 ;  /* 0x000000080f0f7c23 */ /* 0x000fc60008000018 */
[----:B------:R-:W-:Y:S04]  /*1430*/  STG.E desc[UR6][R2.64+0x20], R19 ;  /* 0x0000201302007986 */ /* 0x000fe8000c101906 */
[----:B------:R-:W-:Y:S04]  /*1440*/  STG.E desc[UR6][R4.64+0x20], R11 ;  /* 0x0000200b04007986 */ /* 0x000fe8000c101906 */
[----:B------:R-:W-:Y:S04]  /*1450*/  STG.E desc[UR6][R16.64], R21 ;  /* 0x0000001510007986 */ /* 0x000fe8000c101906 */
[----:B------:R-:W-:Y:S04]  /*1460*/  STG.E desc[UR6][R6.64], R13 ;  /* 0x0000000d06007986 */ /* 0x000fe8000c101906 */
[----:B------:R-:W-:Y:S04]  /*1470*/  STG.E desc[UR6][R16.64+0x20], R23 ;  /* 0x0000201710007986 */ /* 0x000fe8000c101906 */
[----:B------:R-:W-:Y:S01]  /*1480*/  STG.E desc[UR6][R6.64+0x20], R15 ;  /* 0x0000200f06007986 */ /* 0x000fe2000c101906 */
[----:B------:R-:W-:Y:S05]  /*1490*/  EXIT ;  /* 0x000000000000794d */ /* 0x000fea0003800000 */
.L_x_11:
[----:B------:R-:W-:-:S00]  /*14a0*/  BRA `(.L_x_11) ;  /* 0xfffffffc00fc7947 */ /* 0x000fc0000383ffff */
[----:B------:R-:W-:-:S00]  /*14b0*/  NOP ;  /* 0x0000000000007918 */ /* 0x000fc00000000000 */
        /* <DEDUP_REMOVED lines=12> */
.L_x_19:


//--------------------- .text._Z16mysgemm_v12_ano2iiifPK6__halfS1_fPf --------------------------
	.section	.text._Z16mysgemm_v12_ano2iiifPK6__halfS1_fPf,"ax",@progbits
	.align	128
        .global         _Z16mysgemm_v12_ano2iiifPK6__halfS1_fPf
        .type           _Z16mysgemm_v12_ano2iiifPK6__halfS1_fPf,@function
        .size           _Z16mysgemm_v12_ano2iiifPK6__halfS1_fPf,(.L_x_20 - _Z16mysgemm_v12_ano2iiifPK6__halfS1_fPf)
        .other          _Z16mysgemm_v12_ano2iiifPK6__halfS1_fPf,@"STO_CUDA_ENTRY STV_DEFAULT"
_Z16mysgemm_v12_ano2iiifPK6__halfS1_fPf:
.text._Z16mysgemm_v12_ano2iiifPK6__halfS1_fPf:
[----:B------:R-:W-:Y:S01]  /*0000*/  LDC R1, c[0x0][0x37c] ;  /* 0x0000df00ff017b82 */ /* 0x000fe20000000800 */
[----:B------:R-:W0:Y:S01]  /*0010*/  LDCU UR5, c[0x0][0x388] ;  /* 0x00007100ff0577ac */ /* 0x000e220008000800 */
[----:B------:R-:W1:Y:S01]  /*0020*/  S2R R0, SR_CTAID.X ;  /* 0x0000000000007919 */ /* 0x000e620000002500 */
[----:B------:R-:W-:Y:S02]  /*0030*/  CS2R R138, SRZ ;  /* 0x00000000008a7805 */ /* 0x000fe4000001ff00 */
[----:B------:R-:W-:Y:S02]  /*0040*/  CS2R R136, SRZ ;  /* 0x0000000000887805 */ /* 0x000fe4000001ff00 */
[----:B------:R-:W-:Y:S01]  /*0050*/  CS2R R134, SRZ ;  /* 0x0000000000867805 */ /* 0x000fe2000001ff00 */
[----:B------:R-:W2:Y:S01]  /*0060*/  S2R R2, SR_CTAID.Y ;  /* 0x0000000000027919 */ /* 0x000ea20000002600 */
[----:B------:R-:W-:Y:S02]  /*0070*/  CS2R R132, SRZ ;  /* 0x0000000000847805 */ /* 0x000fe4000001ff00 */
[----:B------:R-:W-:-:S02]  /*0080*/  CS2R R62, SRZ ;  /* 0x00000000003e7805 */ /* 0x000fc4000001ff00 */
[----:B------:R-:W-:Y:S01]  /*0090*/  CS2R R60, SRZ ;  /* 0x00000000003c7805 */ /* 0x000fe2000001ff00 */
[----:B------:R-:W3:Y:S01]  /*00a0*/  S2R R3, SR_TID.X ;  /* 0x0000000000037919 */ /* 0x000ee20000002100 */
[----:B------:R-:W-:Y:S02]  /*00b0*/  CS2R R58, SRZ ;  /* 0x00000000003a7805 */ /* 0x000fe4000001ff00 */
[----:B------:R-:W-:Y:S02]  /*00c0*/  CS2R R56, SRZ ;  /* 0x0000000000387805 */ /* 0x000fe4000001ff00 */
[----:B------:R-:W-:Y:S02]  /*00d0*/  CS2R R54, SRZ ;  /* 0x0000000000367805 */ /* 0x000fe4000001ff00 */
[----:B------:R-:W-:Y:S02]  /*00e0*/  CS2R R52, SRZ ;  /* 0x0000000000347805 */ /* 0x000fe4000001ff00 */
[----:B------:R-:W-:-:S02]  /*00f0*/  CS2R R50, SRZ ;  /* 0x0000000000327805 */ /* 0x000fc4000001ff00 */
[----:B------:R-:W-:Y:S02]  /*0100*/  CS2R R48, SRZ ;  /* 0x0000000000307805 */ /* 0x000fe4000001ff00 */
[----:B------:R-:W-:Y:S02]  /*0110*/  CS2R R42, SRZ ;  /* 0x00000000002a7805 */ /* 0x000fe4000001ff00 */
[----:B------:R-:W-:Y:S01]  /*0120*/  CS2R R40, SRZ ;  /* 0x0000000000287805 */ /* 0x000fe2000001ff00 */
[----:B0-----:R-:W-:Y:S01]  /*0130*/  UISETP.GE.AND UP0, UPT, UR5, 0x20, UPT ;  /* 0x000000200500788c */ /* 0x001fe2000bf06270 */
[----:B------:R-:W-:Y:S02]  /*0140*/  CS2R R34, SRZ ;  /* 0x0000000000227805 */ /* 0x000fe4000001ff00 */
[----:B------:R-:W-:Y:S02]  /*0150*/  CS2R R32, SRZ ;  /* 0x0000000000207805 */ /* 0x000fe4000001ff00 */
[----:B------:R-:W-:-:S02]  /*0160*/  CS2R R82, SRZ ;  /* 0x0000000000527805 */ /* 0x000fc4000001ff00 */
[----:B------:R-:W-:Y:S02]  /*0170*/  CS2R R80, SRZ ;  /* 0x0000000000507805 */ /* 0x000fe4000001ff00 */
[----:B------:R-:W-:Y:S02]  /*0180*/  CS2R R90, SRZ ;  /* 0x00000000005a7805 */ /* 0x000fe4000001ff00 */
[----:B------:R-:W-:Y:S02]  /*0190*/  CS2R R88, SRZ ;  /* 0x0000000000587805 */ /* 0x000fe4000001ff00 */
        /* <DEDUP_REMOVED lines=43> */
[----:B------:R-:W-:Y:S01]  /*0450*/  CS2R R76, SRZ ;  /* 0x00000000004c7805 */ /* 0x000fe2000001ff00 */
[----:B------:R-:W0:Y:S01]  /*0460*/  LDCU.64 UR6, c[0x0][0x358] ;  /* 0x00006b00ff0677ac */ /* 0x000e220008000a00 */
[----:B-123--:R-:W-:Y:S05]  /*0470*/  BRA.U !UP0, `(.L_x_12) ;  /* 0x0000000908e07547 */ /* 0x00efea000b800000 */
[----:B------:R-:W1:Y:S01]  /*0480*/  LDC.64 R160, c[0x0][0x390] ;  /* 0x0000e400ffa07b82 */ /* 0x000e620000000a00 */
[--C-:B------:R-:W-:Y:S01]  /*0490*/  SHF.R.U32.HI R157, RZ, 0x1, R3.reuse ;  /* 0x00000001ff9d7819 */ /* 0x100fe20000011603 */
[----:B------:R-:W-:Y:S01]  /*04a0*/  IMAD.SHL.U32 R4, R3, 0x8, RZ ;  /* 0x0000000803047824 */ /* 0x000fe200078e00ff */
[----:B------:R-:W-:Y:S01]  /*04b0*/  USHF.R.S32.HI UR4, URZ, 0x1f, UR5 ;  /* 0x0000001fff047899 */ /* 0x000fe20008011405 */
[----:B------:R-:W-:Y:S01]  /*04c0*/  SHF.R.U32.HI R11, RZ, 0x3, R3 ;  /* 0x00000003ff0b7819 */ /* 0x000fe20000011603 */
[----:B------:R-:W-:Y:S01]  /*04d0*/  IMAD.MOV.U32 R139, RZ, RZ, RZ ;  /* 0x000000ffff8b7224 */ /* 0x000fe200078e00ff */
[----:B------:R-:W-:Y:S01]  /*04e0*/  LOP3.LUT R157, R157, 0x7e, RZ, 0xc0, !PT ;  /* 0x0000007e9d9d7812 */ /* 0x000fe200078ec0ff */
[----:B------:R-:W-:Y:S01]  /*04f0*/  ULEA.HI UR4, UR4, UR5, URZ, 0x5 ;  /* 0x0000000504047291 */ /* 0x000fe2000f8f28ff */
[----:B------:R-:W2:Y:S01]  /*0500*/  LDC R8, c[0x0][0x384] ;  /* 0x0000e100ff087b82 */ /* 0x000ea20000000800 */
[C---:B------:R-:W-:Y:S02]  /*0510*/  LOP3.LUT R5, R4.reuse, 0x18, RZ, 0xc0, !PT ;  /* 0x0000001804057812 */ /* 0x040fe400078ec0ff */
[----:B------:R-:W-:Y:S01]  /*0520*/  LOP3.LUT R7, R4, 0xf8, RZ, 0xc0, !PT ;  /* 0x000000f804077812 */ /* 0x000fe200078ec0ff */
[----:B------:R-:W-:Y:S01]  /*0530*/  IMAD R6, R2, 0x80, R157 ;  /* 0x0000008002067824 */ /* 0x000fe200078e029d */
[----:B------:R-:W-:Y:S01]  /*0540*/  LOP3.LUT R11, R11, 0x1c, RZ, 0xc0, !PT ;  /* 0x0000001c0b0b7812 */ /* 0x000fe200078ec0ff */
[----:B------:R-:W-:-:S02]  /*0550*/  USHF.R.S32.HI UR4, URZ, 0x5, UR4 ;  /* 0x00000005ff047899 */ /* 0x000fc40008011404 */
[----:B------:R-:W-:Y:S02]  /*0560*/  IMAD R141, R6, UR5, R5 ;  /* 0x00000005068d7c24 */ /* 0x000fe4000f8e0205 */
[----:B------:R-:W-:Y:S01]  /*0570*/  IMAD R7, R0, 0x100, R7 ;  /* 0x0000010000077824 */ /* 0x000fe200078e0207 */
[----:B------:R-:W-:Y:S01]  /*0580*/  UIADD3 UR4, UPT, UPT, -UR4, URZ, URZ ;  /* 0x000000ff04047290 */ /* 0x000fe2000fffe1ff */
[C---:B------:R-:W-:Y:S02]  /*0590*/  VIADD R10, R141.reuse, UR5 ;  /* 0x000000058d0a7c36 */ /* 0x040fe40008000000 */
[----:B-1----:R-:W-:-:S04]  /*05a0*/  IMAD.WIDE.U32 R4, R141, 0x2, R160 ;  /* 0x000000028d047825 */ /* 0x002fc800078e00a0 */
[----:B--2---:R-:W-:-:S07]  /*05b0*/  IMAD R9, R11, R8, R7 ;  /* 0x000000080b097224 */ /* 0x004fce00078e0207 */
.L_x_13:
[----:B0-----:R-:W2:Y:S01]  /*05c0*/  LDG.E.128 R148, desc[UR6][R4.64] ;  /* 0x0000000604947981 */ /* 0x001ea2000c1e1d00 */
[----:B------:R-:W0:Y:S01]  /*05d0*/  LDC.64 R144, c[0x0][0x398] ;  /* 0x0000e600ff907b82 */ /* 0x000e220000000a00 */
[----:B------:R-:W-:Y:S01]  /*05e0*/  IMAD.WIDE.U32 R6, R10, 0x2, R160 ;  /* 0x000000020a067825 */ /* 0x000fe200078e00a0 */
[----:B------:R-:W1:Y:S01]  /*05f0*/  S2R R159, SR_CgaCtaId ;  /* 0x00000000009f7919 */ /* 0x000e620000008800 */
[----:B------:R-:W-:Y:S02]  /*0600*/  MOV R152, 0x400 ;  /* 0x0000040000987802 */ /* 0x000fe40000000f00 */
[----:B------:R-:W-:Y:S01]  /*0610*/  IMAD.SHL.U32 R153, R3, 0x10, RZ ;  /* 0x0000001003997824 */ /* 0x000fe200078e00ff */
[----:B------:R3:W4:Y:S04]  /*0620*/  LDG.E.128 R164, desc[UR6][R6.64] ;  /* 0x0000000606a47981 */ /* 0x000728000c1e1d00 */
[----:B------:R-:W-:Y:S01]  /*0630*/  LOP3.LUT R141, R153, 0x30, RZ, 0xc0, !PT ;  /* 0x00000030998d7812 */ /* 0x000fe200078ec0ff */
[----:B0-----:R-:W-:-:S05]  /*0640*/  IMAD.WIDE R144, R9, 0x2, R144 ;  /* 0x0000000209907825 */ /* 0x001fca00078e0290 */
[----:B------:R-:W5:Y:S01]  /*0650*/  LDG.E.128 R168, desc[UR6][R144.64] ;  /* 0x0000000690a87981 */ /* 0x000f62000c1e1d00 */
[----:B---3--:R-:W-:Y:S01]  /*0660*/  IMAD.WIDE R6, R8, 0x2, R144 ;  /* 0x0000000208067825 */ /* 0x008fe200078e0290 */
[----:B-1----:R-:W-:-:S03]  /*0670*/  LEA R154, R159, R152, 0x18 ;  /* 0x000000989f9a7211 */ /* 0x002fc600078ec0ff */
[----:B------:R-:W-:Y:S01]  /*0680*/  IMAD.WIDE R146, R8, 0x2, R6 ;  /* 0x0000000208927825 */ /* 0x000fe200078e0206 */
[----:B------:R-:W3:Y:S03]  /*0690*/  LDG.E.128 R172, desc[UR6][R6.64] ;  /* 0x0000000606ac7981 */ /* 0x000ee6000c1e1d00 */
[----:B------:R-:W-:Y:S01]  /*06a0*/  IMAD R140, R157, 0x50, R154 ;  /* 0x000000509d8c7824 */ /* 0x000fe200078e029a */
[----:B------:R0:W3:Y:S03]  /*06b0*/  LDG.E.128 R176, desc[UR6][R146.64] ;  /* 0x0000000692b07981 */ /* 0x0000e6000c1e1d00 */
[----:B------:R-:W-:Y:S02]  /*06c0*/  IMAD.IADD R155, R140, 0x1, R141 ;  /* 0x000000018c9b7824 */ /* 0x000fe400078e028d */
[----:B------:R-:W-:-:S06]  /*06d0*/  IMAD.WIDE R140, R8, 0x2, R146 ;  /* 0x00000002088c7825 */ /* 0x000fcc00078e0292 */
[----:B------:R-:W3:Y:S01]  /*06e0*/  LDG.E.128 R140, desc[UR6][R140.64] ;  /* 0x000000068c8c7981 */ /* 0x000ee2000c1e1d00 */
[----:B------:R-:W-:-:S05]  /*06f0*/  VIADD R152, R152, 0x2800 ;  /* 0x0000280098987836 */ /* 0x000fca0000000000 */
[----:B------:R-:W-:Y:S02]  /*0700*/  LEA R152, R159, R152, 0x18 ;  /* 0x000000989f987211 */ /* 0x000fe400078ec0ff */
[----:B------:R-:W-:Y:S01]  /*0710*/  LOP3.LUT R153, R153, 0x1f0, RZ, 0xc0, !PT ;  /* 0x000001f099997812 */ /* 0x000fe200078ec0ff */
[----:B0-----:R-:W-:-:S05]  /*0720*/  IMAD.SHL.U32 R146, R3, 0x2, RZ ;  /* 0x0000000203927824 */ /* 0x001fca00078e00ff */
[----:B------:R-:W-:-:S05]  /*0730*/  LOP3.LUT R159, R146, 0x180, RZ, 0xc0, !PT ;  /* 0x00000180929f7812 */ /* 0x000fca00078ec0ff */
[----:B------:R-:W-:-:S04]  /*0740*/  IMAD.IADD R159, R152, 0x1, R159 ;  /* 0x00000001989f7824 */ /* 0x000fc800078e029f */
[----:B------:R-:W-:Y:S01]  /*0750*/  VIADD R163, R159, 0x20 ;  /* 0x000000209fa37836 */ /* 0x000fe20000000000 */
[----:B--2---:R0:W-:Y:S04]  /*0760*/  STS.128 [R155], R148 ;  /* 0x000000949b007388 */ /* 0x0041e80000000c00 */
[----:B----4-:R1:W-:Y:S01]  /*0770*/  STS.128 [R155+0x50], R164 ;  /* 0x000050a49b007388 */ /* 0x0103e20000000c00 */
[----:B0-----:R-:W-:-:S04]  /*0780*/  IMAD R148, R11, 0x210, R152 ;  /* 0x000002100b947824 */ /* 0x001fc800078e0298 */
[----:B------:R-:W-:Y:S02]  /*0790*/  IMAD.IADD R158, R148, 0x1, R153 ;  /* 0x00000001949e7824 */ /* 0x000fe400078e0299 */
[----:B------:R-:W0:Y:S03]  /*07a0*/  S2R R148, SR_LANEID ;  /* 0x0000000000947919 */ /* 0x000e260000000000 */
[----:B-----5:R-:W-:Y:S04]  /*07b0*/  STS.128 [R158], R168 ;  /* 0x000000a89e007388 */ /* 0x020fe80000000c00 */
[----:B---3--:R-:W-:Y:S01]  /*07c0*/  STS.128 [R158+0x210], R172 ;  /* 0x000210ac9e007388 */ /* 0x008fe20000000c00 */
[----:B0-----:R-:W-:-:S05]  /*07d0*/  SHF.R.U32.HI R6, RZ, 0x3, R148 ;  /* 0x00000003ff067819 */ /* 0x001fca0000011694 */
[----:B------:R-:W-:Y:S01]  /*07e0*/  IMAD.SHL.U32 R145, R6, 0x8, RZ ;  /* 0x0000000806917824 */ /* 0x000fe200078e00ff */
[----:B------:R-:W-:-:S04]  /*07f0*/  LOP3.LUT R6, R148, 0x7, RZ, 0xc0, !PT ;  /* 0x0000000794067812 */ /* 0x000fc800078ec0ff */
[----:B------:R-:W-:Y:S02]  /*0800*/  LOP3.LUT R145, R145, 0x8, R6, 0xe2, !PT ;  /* 0x0000000891917812 */ /* 0x000fe400078ee206 */
[----:B------:R-:W-:Y:S01]  /*0810*/  SHF.R.U32.HI R6, RZ, 0x5, R3 ;  /* 0x00000005ff067819 */ /* 0x000fe20000011603 */
[----:B------:R-:W-:Y:S01]  /*0820*/  STS.128 [R158+0x420], R176 ;  /* 0x000420b09e007388 */ /* 0x000fe20000000c00 */
[----:B------:R-:W-:Y:S02]  /*0830*/  SHF.R.U32.HI R144, RZ, 0x4, R148 ;  /* 0x00000004ff907819 */ /* 0x000fe40000011694 */
[----:B------:R-:W-:Y:S01]  /*0840*/  LOP3.LUT R7, R6, 0x1, RZ, 0xc0, !PT ;  /* 0x0000000106077812 */ /* 0x000fe200078ec0ff */
[----:B------:R-:W-:Y:S02]  /*0850*/  STS.128 [R158+0x630], R140 ;  /* 0x0006308c9e007388 */ /* 0x000fe40000000c00 */
[----:B------:R-:W-:Y:S02]  /*0860*/  IMAD.SHL.U32 R144, R144, 0x8, RZ ;  /* 0x0000000890907824 */ /* 0x000fe400078e00ff */
[----:B------:R-:W-:-:S02]  /*0870*/  IMAD R6, R7, 0x1400, R154 ;  /* 0x0000140007067824 */ /* 0x000fc400078e029a */
[C-C-:B------:R-:W-:Y:S02]  /*0880*/  IMAD R7, R145.reuse, 0x28, R144.reuse ;  /* 0x0000002891077824 */ /* 0x140fe400078e0290 */
[----:B------:R-:W-:Y:S02]  /*0890*/  IMAD R156, R145, 0x108, R144 ;  /* 0x00000108919c7824 */ /* 0x000fe400078e0290 */
[C---:B------:R-:W-:Y:S02]  /*08a0*/  VIADD R144, R6.reuse, 0x500 ;  /* 0x0000050006907836 */ /* 0x040fe40000000000 */
[C---:B------:R-:W-:Y:S02]  /*08b0*/  VIADD R146, R6.reuse, 0xa00 ;  /* 0x00000a0006927836 */ /* 0x040fe40000000000 */
[----:B------:R-:W-:Y:S01]  /*08c0*/  IMAD.U32 R148, R7, 0x2, R144 ;  /* 0x0000000207947824 */ /* 0x000fe200078e0090 */
[----:B------:R-:W-:Y:S01]  /*08d0*/  BAR.SYNC.DEFER_BLOCKING 0x0 ;  /* 0x0000000000007b1d */ /* 0x000fe20000010000 */
[----:B------:R-:W-:-:S02]  /*08e0*/  VIADD R144, R6, 0xf00 ;  /* 0x00000f0006907836 */ /* 0x000fc40000000000 */
[C---:B------:R-:W-:Y:S02]  /*08f0*/  IMAD.U32 R152, R7.reuse, 0x2, R6 ;  /* 0x0000000207987824 */ /* 0x040fe400078e0006 */
[C---:B-1----:R-:W-:Y:S02]  /*0900*/  IMAD.U32 R164, R156.reuse, 0x2, R159 ;  /* 0x000000029ca47824 */ /* 0x042fe400078e009f */
[C---:B------:R-:W-:Y:S02]  /*0910*/  IMAD.U32 R144, R7.reuse, 0x2, R144 ;  /* 0x0000000207907824 */ /* 0x040fe400078e0090 */
[----:B------:R-:W-:Y:S01]  /*0920*/  IMAD.U32 R162, R7, 0x2, R146 ;  /* 0x0000000207a27824 */ /* 0x000fe200078e0092 */
[----:B------:R-:W-:Y:S04]  /*0930*/  LDSM.16.M88.4 R152, [R152] ;  /* 0x000000009898783b */ /* 0x000fe80000000200 */
[----:B------:R-:W0:Y:S04]  /*0940*/  LDSM.16.MT88.4 R164, [R164] ;  /* 0x00000000a4a4783b */ /* 0x000e280000004200 */
[----:B------:R-:W1:Y:S04]  /*0950*/  LDSM.16.M88.4 R148, [R148] ;  /* 0x000000009494783b */ /* 0x000e680000000200 */
[----:B------:R-:W2:Y:S04]  /*0960*/  LDSM.16.M88.4 R140, [R162] ;  /* 0x00000000a28c783b */ /* 0x000ea80000000200 */
[----:B------:R-:W3:Y:S01]  /*0970*/  LDSM.16.M88.4 R144, [R144] ;  /* 0x000000009090783b */ /* 0x000ee20000000200 */
[-C--:B0-----:R-:W-:Y:S08]  /*0980*/  HMMA.16816.F32 R76, R152, R164.reuse, R76 ;  /* 0x000000a4984c723c */ /* 0x081ff0000000184c */
[-C--:B-1----:R-:W-:Y:S08]  /*0990*/  HMMA.16816.F32 R108, R148, R164.reuse, R108 ;  /* 0x000000a4946c723c */ /* 0x082ff0000000186c */
[-C--:B--2---:R-:W-:Y:S08]  /*09a0*/  HMMA.16816.F32 R28, R140, R164.reuse, R28 ;  /* 0x000000a48c1c723c */ /* 0x084ff0000000181c */
[----:B---3--:R-:W-:Y:S01]  /*09b0*/  HMMA.16816.F32 R32, R144, R164, R32 ;  /* 0x000000a49020723c */ /* 0x008fe20000001820 */
[----:B------:R-:W-:-:S07]  /*09c0*/  IMAD.U32 R165, R156, 0x2, R163 ;  /* 0x000000029ca57824 */ /* 0x000fce00078e00a3 */
[-C--:B------:R-:W-:Y:S08]  /*09d0*/  HMMA.16816.F32 R72, R152, R166.reuse, R72 ;  /* 0x000000a69848723c */ /* 0x080ff00000001848 */
[-C--:B------:R-:W-:Y:S08]  /*09e0*/  HMMA.16816.F32 R104, R148, R166.reuse, R104 ;  /* 0x000000a69468723c */ /* 0x080ff00000001868 */
[-C--:B------:R-:W-:Y:S08]  /*09f0*/  HMMA.16816.F32 R36, R140, R166.reuse, R36 ;  /* 0x000000a68c24723c */ /* 0x080ff00000001824 */
[----:B------:R-:W-:Y:S01]  /*0a00*/  HMMA.16816.F32 R40, R144, R166, R40 ;  /* 0x000000a69028723c */ /* 0x000fe20000001828 */
[----:B------:R-:W0:Y:S01]  /*0a10*/  LDSM.16.MT88.4 R164, [R165] ;  /* 0x00000000a5a4783b */ /* 0x000e220000004200 */
[----:B------:R-:W-:-:S06]  /*0a20*/  VIADD R163, R159, 0x40 ;  /* 0x000000409fa37836 */ /* 0x000fcc0000000000 */
[-C--:B0-----:R-:W-:Y:S08]  /*0a30*/  HMMA.16816.F32 R68, R152, R164.reuse, R68 ;  /* 0x000000a49844723c */ /* 0x081ff00000001844 */
[-C--:B------:R-:W-:Y:S08]  /*0a40*/  HMMA.16816.F32 R100, R148, R164.reuse, R100 ;  /* 0x000000a49464723c */ /* 0x080ff00000001864 */
[-C--:B------:R-:W-:Y:S08]  /*0a50*/  HMMA.16816.F32 R44, R140, R164.reuse, R44 ;  /* 0x000000a48c2c723c */ /* 0x080ff0000000182c */
[----:B------:R-:W-:Y:S01]  /*0a60*/  HMMA.16816.F32 R48, R144, R164, R48 ;  /* 0x000000a49030723c */ /* 0x000fe20000001830 */
[----:B------:R-:W-:-:S07]  /*0a70*/  IMAD.U32 R164, R156, 0x2, R163 ;  /* 0x000000029ca47824 */ /* 0x000fce00078e00a3 */
[-C--:B------:R-:W-:Y:S08]  /*0a80*/  HMMA.16816.F32 R64, R152, R166.reuse, R64 ;  /* 0x000000a69840723c */ /* 0x080ff00000001840 */
[-C--:B------:R-:W-:Y:S08]  /*0a90*/  HMMA.16816.F32 R96, R148, R166.reuse, R96 ;  /* 0x000000a69460723c */ /* 0x080ff00000001860 */
[-C--:B------:R-:W-:Y:S08]  /*0aa0*/  HMMA.16816.F32 R84, R140, R166.reuse, R84 ;  /* 0x000000a68c54723c */ /* 0x080ff00000001854 */
[----:B------:R-:W-:Y:S01]  /*0ab0*/  HMMA.16816.F32 R52, R144, R166, R52 ;  /* 0x000000a69034723c */ /* 0x000fe20000001834 */
[----:B------:R-:W0:Y:S01]  /*0ac0*/  LDSM.16.MT88.4 R164, [R164] ;  /* 0x00000000a4a4783b */ /* 0x000e220000004200 */
[----:B------:R-:W-:-:S04]  /*0ad0*/  VIADD R163, R159, 0x60 ;  /* 0x000000609fa37836 */ /* 0x000fc80000000000 */
[----:B------:R-:W-:Y:S02]  /*0ae0*/  IMAD.U32 R163, R156, 0x2, R163 ;  /* 0x000000029ca37824 */ /* 0x000fe400078e00a3 */
[-C--:B0-----:R-:W-:Y:S08]  /*0af0*/  HMMA.16816.F32 R24, R152, R164.reuse, R24 ;  /* 0x000000a49818723c */ /* 0x081ff00000001818 */
[-C--:B------:R-:W-:Y:S08]  /*0b00*/  HMMA.16816.F32 R120, R148, R164.reuse, R120 ;  /* 0x000000a49478723c */ /* 0x080ff00000001878 */
[-C--:B------:R-:W-:Y:S08]  /*0b10*/  HMMA.16816.F32 R124, R140, R164.reuse, R124 ;  /* 0x000000a48c7c723c */ /* 0x080ff0000000187c */
[----:B------:R-:W-:Y:S08]  /*0b20*/  HMMA.16816.F32 R56, R144, R164, R56 ;  /* 0x000000a49038723c */ /* 0x000ff00000001838 */
[-C--:B------:R-:W-:Y:S08]  /*0b30*/  HMMA.16816.F32 R20, R152, R166.reuse, R20 ;  /* 0x000000a69814723c */ /* 0x080ff00000001814 */
[-C--:B------:R-:W-:Y:S08]  /*0b40*/  HMMA.16816.F32 R116, R148, R166.reuse, R116 ;  /* 0x000000a69474723c */ /* 0x080ff00000001874 */
[-C--:B------:R-:W-:Y:S08]  /*0b50*/  HMMA.16816.F32 R128, R140, R166.reuse, R128 ;  /* 0x000000a68c80723c */ /* 0x080ff00000001880 */
[----:B------:R-:W-:Y:S01]  /*0b60*/  HMMA.16816.F32 R60, R144, R166, R60 ;  /* 0x000000a6903c723c */ /* 0x000fe2000000183c */
[----:B------:R-:W0:Y:S07]  /*0b70*/  LDSM.16.MT88.4 R164, [R163] ;  /* 0x00000000a3a4783b */ /* 0x000e2e0000004200 */
[C---:B0-----:R-:W-:Y:S08]  /*0b80*/  HMMA.16816.F32 R88, R140.reuse, R164, R88 ;  /* 0x000000a48c58723c */ /* 0x041ff00000001858 */
[----:B------:R-:W-:Y:S01]  /*0b90*/  HMMA.16816.F32 R80, R140, R166, R80 ;  /* 0x000000a68c50723c */ /* 0x000fe20000001850 */
[----:B------:R-:W-:-:S02]  /*0ba0*/  VIADD R140, R6, 0x20 ;  /* 0x00000020068c7836 */ /* 0x000fc40000000000 */
[C---:B------:R-:W-:Y:S02]  /*0bb0*/  VIADD R141, R159.reuse, 0x2100 ;  /* 0x000021009f8d7836 */ /* 0x040fe40000000000 */
[----:B------:R-:W-:-:S03]  /*0bc0*/  VIADD R143, R159, 0x2120 ;  /* 0x000021209f8f7836 */ /* 0x000fc60000000000 */
[C---:B------:R-:W-:Y:S08]  /*0bd0*/  HMMA.16816.F32 R132, R144.reuse, R164, R132 ;  /* 0x000000a49084723c */ /* 0x040ff00000001884 */
[----:B------:R-:W-:Y:S01]  /*0be0*/  HMMA.16816.F32 R136, R144, R166, R136 ;  /* 0x000000a69088723c */ /* 0x000fe20000001888 */
[C---:B------:R-:W-:Y:S02]  /*0bf0*/  VIADD R145, R159.reuse, 0x2140 ;  /* 0x000021409f917836 */ /* 0x040fe40000000000 */
[----:B------:R-:W-:-:S02]  /*0c00*/  VIADD R159, R159, 0x2160 ;  /* 0x000021609f9f7836 */ /* 0x000fc40000000000 */
[----:B------:R-:W-:-:S03]  /*0c10*/  IMAD.U32 R144, R156, 0x2, R141 ;  /* 0x000000029c907824 */ /* 0x000fc600078e008d */
[-C--:B------:R-:W-:Y:S08]  /*0c20*/  HMMA.16816.F32 R16, R152, R164.reuse, R16 ;  /* 0x000000a49810723c */ /* 0x080ff00000001810 */
[----:B------:R-:W-:Y:S01]  /*0c30*/  HMMA.16816.F32 R112, R148, R164, R112 ;  /* 0x000000a49470723c */ /* 0x000fe20000001870 */
[----:B------:R-:W-:Y:S02]  /*0c40*/  IMAD.U32 R164, R7, 0x2, R140 ;  /* 0x0000000207a47824 */ /* 0x000fe400078e008c */
[----:B------:R-:W-:-:S05]  /*0c50*/  IMAD.U32 R140, R156, 0x2, R159 ;  /* 0x000000029c8c7824 */ /* 0x000fca00078e009f */
[-C--:B------:R-:W-:Y:S01]  /*0c60*/  HMMA.16816.F32 R12, R152, R166.reuse, R12 ;  /* 0x000000a6980c723c */ /* 0x080fe2000000180c */
[C---:B------:R-:W-:Y:S02]  /*0c70*/  IMAD.U32 R152, R156.reuse, 0x2, R145 ;  /* 0x000000029c987824 */ /* 0x040fe400078e0091 */
[----:B------:R-:W-:Y:S04]  /*0c80*/  LDSM.16.MT88.4 R144, [R144] ;  /* 0x000000009090783b */ /* 0x000fe80000004200 */
[----:B------:R-:W-:Y:S01]  /*0c90*/  LDSM.16.MT88.4 R152, [R152] ;  /* 0x000000009898783b */ /* 0x000fe20000004200 */
[----:B------:R-:W-:Y:S01]  /*0ca0*/  HMMA.16816.F32 R92, R148, R166, R92 ;  /* 0x000000a6945c723c */ /* 0x000fe2000000185c */
[----:B------:R-:W-:Y:S02]  /*0cb0*/  IMAD.U32 R148, R156, 0x2, R143 ;  /* 0x000000029c947824 */ /* 0x000fe400078e008f */
[----:B------:R-:W0:Y:S04]  /*0cc0*/  LDSM.16.M88.4 R164, [R164] ;  /* 0x00000000a4a4783b */ /* 0x000e280000000200 */
[----:B------:R-:W1:Y:S04]  /*0cd0*/  LDSM.16.MT88.4 R148, [R148] ;  /* 0x000000009494783b */ /* 0x000e680000004200 */
[----:B------:R-:W2:Y:S01]  /*0ce0*/  LDSM.16.MT88.4 R140, [R140] ;  /* 0x000000008c8c783b */ /* 0x000ea20000004200 */
[----:B------:R-:W-:Y:S01]  /*0cf0*/  VIADD R156, R6, 0x520 ;  /* 0x00000520069c7836 */ /* 0x000fe20000000000 */
[C---:B0-----:R-:W-:Y:S08]  /*0d00*/  HMMA.16816.F32 R76, R164.reuse, R144, R76 ;  /* 0x00000090a44c723c */ /* 0x041ff0000000184c */
[C---:B------:R-:W-:Y:S08]  /*0d10*/  HMMA.16816.F32 R72, R164.reuse, R146, R72 ;  /* 0x00000092a448723c */ /* 0x040ff00000001848 */
[C---:B-1----:R-:W-:Y:S08]  /*0d20*/  HMMA.16816.F32 R68, R164.reuse, R148, R68 ;  /* 0x00000094a444723c */ /* 0x042ff00000001844 */
[C---:B------:R-:W-:Y:S08]  /*0d30*/  HMMA.16816.F32 R64, R164.reuse, R150, R64 ;  /* 0x00000096a440723c */ /* 0x040ff00000001840 */
[C---:B------:R-:W-:Y:S08]  /*0d40*/  HMMA.16816.F32 R24, R164.reuse, R152, R24 ;  /* 0x00000098a418723c */ /* 0x040ff00000001818 */
[C---:B------:R-:W-:Y:S08]  /*0d50*/  HMMA.16816.F32 R20, R164.reuse, R154, R20 ;  /* 0x0000009aa414723c */ /* 0x040ff00000001814 */
[C---:B--2---:R-:W-:Y:S08]  /*0d60*/  HMMA.16816.F32 R16, R164.reuse, R140, R16 ;  /* 0x0000008ca410723c */ /* 0x044ff00000001810 */
[----:B------:R-:W-:Y:S01]  /*0d70*/  HMMA.16816.F32 R12, R164, R142, R12 ;  /* 0x0000008ea40c723c */ /* 0x000fe2000000180c */
[----:B------:R-:W-:-:S06]  /*0d80*/  IMAD.U32 R164, R7, 0x2, R156 ;  /* 0x0000000207a47824 */ /* 0x000fcc00078e009c */
[----:B------:R-:W0:Y:S01]  /*0d90*/  LDSM.16.M88.4 R164, [R164] ;  /* 0x00000000a4a4783b */ /* 0x000e220000000200 */
[----:B------:R-:W-:-:S04]  /*0da0*/  VIADD R156, R6, 0xa20 ;  /* 0x00000a20069c7836 */ /* 0x000fc80000000000 */
[C---:B------:R-:W-:Y:S02]  /*0db0*/  IMAD.U32 R156, R7.reuse, 0x2, R156 ;  /* 0x00000002079c7824 */ /* 0x040fe400078e009c */
[----:B------:R-:W-:Y:S01]  /*0dc0*/  VIADD R6, R6, 0xf20 ;  /* 0x00000f2006067836 */ /* 0x000fe20000000000 */
[C---:B0-----:R-:W-:Y:S08]  /*0dd0*/  HMMA.16816.F32 R108, R164.reuse, R144, R108 ;  /* 0x00000090a46c723c */ /* 0x041ff0000000186c */
[C---:B------:R-:W-:Y:S08]  /*0de0*/  HMMA.16816.F32 R104, R164.reuse, R146, R104 ;  /* 0x00000092a468723c */ /* 0x040ff00000001868 */
[C---:B------:R-:W-:Y:S08]  /*0df0*/  HMMA.16816.F32 R100, R164.reuse, R148, R100 ;  /* 0x00000094a464723c */ /* 0x040ff00000001864 */
[C---:B------:R-:W-:Y:S08]  /*0e00*/  HMMA.16816.F32 R96, R164.reuse, R150, R96 ;  /* 0x00000096a460723c */ /* 0x040ff00000001860 */
[C---:B------:R-:W-:Y:S08]  /*0e10*/  HMMA.16816.F32 R120, R164.reuse, R152, R120 ;  /* 0x00000098a478723c */ /* 0x040ff00000001878 */
[C---:B------:R-:W-:Y:S08]  /*0e20*/  HMMA.16816.F32 R116, R164.reuse, R154, R116 ;  /* 0x0000009aa474723c */ /* 0x040ff00000001874 */
[C---:B------:R-:W-:Y:S08]  /*0e30*/  HMMA.16816.F32 R112, R164.reuse, R140, R112 ;  /* 0x0000008ca470723c */ /* 0x040ff00000001870 */
[----:B------:R-:W-:Y:S01]  /*0e40*/  HMMA.16816.F32 R92, R164, R142, R92 ;  /* 0x0000008ea45c723c */ /* 0x000fe2000000185c */
[----:B------:R-:W0:Y:S01]  /*0e50*/  LDSM.16.M88.4 R164, [R156] ;  /* 0x000000009ca4783b */ /* 0x000e220000000200 */
[----:B------:R-:W-:-:S06]  /*0e60*/  IMAD.U32 R6, R7, 0x2, R6 ;  /* 0x0000000207067824 */ /* 0x000fcc00078e0006 */
        /* <DEDUP_REMOVED lines=9> */
[----:B------:R-:W-:-:S04]  /*0f00*/  UIADD3 UR4, UPT, UPT, UR4, 0x1, URZ ;  /* 0x0000000104047890 */ /* 0x000fc8000fffe0ff */
[----:B------:R-:W-:Y:S01]  /*0f10*/  UISETP.NE.AND UP0, UPT, UR4, URZ, UPT ;  /* 0x000000ff0400728c */ /* 0x000fe2000bf05270 */
[----:B------:R-:W-:Y:S01]  /*0f20*/  IADD3 R4, P0, PT, R4, 0x40, RZ ;  /* 0x0000004004047810 */ /* 0x000fe20007f1e0ff */
[----:B------:R-:W-:Y:S02]  /*0f30*/  VIADD R10, R10, 0x20 ;  /* 0x000000200a0a7836 */ /* 0x000fe40000000000 */
[----:B------:R-:W-:Y:S02]  /*0f40*/  IMAD R9, R8, 0x20, R9 ;  /* 0x0000002008097824 */ /* 0x000fe400078e0209 */
[----:B------:R-:W-:Y:S01]  /*0f50*/  IMAD.X R5, RZ, RZ, R5, P0 ;  /* 0x000000ffff057224 */ /* 0x000fe200000e0605 */
        /* <DEDUP_REMOVED lines=8> */
[----:B------:R-:W-:Y:S06]  /*0fe0*/  BAR.SYNC.DEFER_BLOCKING 0x0 ;  /* 0x0000000000007b1d */ /* 0x000fec0000010000 */
[----:B------:R-:W-:-:S13]  /*0ff0*/  BRA.U UP0, `(.L_x_13) ;  /* 0xfffffff500707547 */ /* 0x000fda000b83ffff */
.L_x_12:
[----:B------:R-:W1:Y:S01]  /*1000*/  S2R R7, SR_LANEID ;  /* 0x0000000000077919 */ /* 0x000e620000000000 */
[----:B------:R-:W2:Y:S01]  /*1010*/  LDC R6, c[0x0][0x384] ;  /* 0x0000e100ff067b82 */ /* 0x000ea20000000800 */
[C---:B------:R-:W-:Y:S01]  /*1020*/  IMAD.SHL.U32 R4, R3.reuse, 0x2, RZ ;  /* 0x0000000203047824 */ /* 0x040fe200078e00ff */
[----:B------:R-:W-:-:S04]  /*1030*/  LOP3.LUT R5, R3, 0xc0, RZ, 0xc0, !PT ;  /* 0x000000c003057812 */ /* 0x000fc800078ec0ff */
[----:B------:R-:W-:Y:S01]  /*1040*/  LOP3.LUT R3, R4, 0x40, RZ, 0xc0, !PT ;  /* 0x0000004004037812 */ /* 0x000fe200078ec0ff */
[----:B------:R-:W-:Y:S01]  /*1050*/  IMAD R0, R0, 0x100, R5 ;  /* 0x0000010000007824 */ /* 0x000fe200078e0205 */
[----:B------:R-:W3:Y:S03]  /*1060*/  LDC.64 R140, c[0x0][0x3a8] ;  /* 0x0000ea00ff8c7b82 */ /* 0x000ee60000000a00 */
[----:B------:R-:W-:Y:S01]  /*1070*/  IMAD R3, R2, 0x80, R3 ;  /* 0x0000008002037824 */ /* 0x000fe200078e0203 */
[----:B--2---:R-:W-:Y:S02]  /*1080*/  SHF.R.U32.HI R143, RZ, 0x1, R6 ;  /* 0x00000001ff8f7819 */ /* 0x004fe40000011606 */
[----:B-1----:R-:W-:Y:S02]  /*1090*/  SHF.R.U32.HI R5, RZ, 0x2, R7 ;  /* 0x00000002ff057819 */ /* 0x002fe40000011607 */
[----:B------:R-:W-:Y:S01]  /*10a0*/  LOP3.LUT R2, R7, 0x3, RZ, 0xc0, !PT ;  /* 0x0000000307027812 */ /* 0x000fe200078ec0ff */
[----:B------:R-:W-:-:S02]  /*10b0*/  IMAD R7, R3, R6, R0 ;  /* 0x0000000603077224 */ /* 0x000fc400078e0200 */
[----:B------:R-:W-:Y:S02]  /*10c0*/  IMAD.MOV.U32 R3, RZ, RZ, RZ ;  /* 0x000000ffff037224 */ /* 0x000fe400078e00ff */
[----:B------:R-:W-:Y:S02]  /*10d0*/  IMAD R11, R6, 0x20, R7 ;  /* 0x00000020060b7824 */ /* 0x000fe400078e0207 */
[----:B------:R-:W-:-:S04]  /*10e0*/  IMAD.WIDE.U32 R4, R5, R143, R2 ;  /* 0x0000008f05047225 */ /* 0x000fc800078e0002 */
[----:B---3--:R-:W-:-:S04]  /*10f0*/  IMAD.WIDE R2, R7, 0x4, R140 ;  /* 0x0000000407027825 */ /* 0x008fc800078e028c */
[----:B------:R-:W-:Y:S01]  /*1100*/  IMAD R9, R6, 0x10, R7 ;  /* 0x0000001006097824 */ /* 0x000fe200078e0207 */
[----:B------:R-:W-:Y:S01]  /*1110*/  LEA R2, P0, R4, R2, 0x3 ;  /* 0x0000000204027211 */ /* 0x000fe200078018ff */
[----:B------:R-:W-:Y:S02]  /*1120*/  IMAD R7, R6, 0x10, R11 ;  /* 0x0000001006077824 */ /* 0x000fe400078e020b */
[----:B------:R-:W-:Y:S01]  /*1130*/  IMAD.WIDE R8, R9, 0x4, R140 ;  /* 0x0000000409087825 */ /* 0x000fe200078e028c */
[----:B------:R-:W-:-:S03]  /*1140*/  LEA.HI.X R3, R4, R3, R5, 0x3, P0 ;  /* 0x0000000304037211 */ /* 0x000fc600000f1c05 */
[--C-:B------:R-:W-:Y:S01]  /*1150*/  IMAD.WIDE R10, R11, 0x4, R140.reuse ;  /* 0x000000040b0a7825 */ /* 0x100fe200078e028c */
[C---:B------:R-:W-:Y:S01]  /*1160*/  LEA R8, P0, R4.reuse, R8, 0x3 ;  /* 0x0000000804087211 */ /* 0x040fe200078018ff */
[----:B0-----:R-:W-:Y:S02]  /*1170*/  STG.E.64 desc[UR6][R2.64], R76 ;  /* 0x0000004c02007986 */ /* 0x001fe4000c101b06 */
[----:B------:R-:W-:Y:S01]  /*1180*/  IMAD.WIDE R140, R7, 0x4, R140 ;  /* 0x00000004078c7825 */ /* 0x000fe200078e028c */
[C---:B------:R-:W-:Y:S02]  /*1190*/  LEA R10, P1, R4.reuse, R10, 0x3 ;  /* 0x0000000a040a7211 */ /* 0x040fe400078218ff */
[C---:B------:R-:W-:Y:S01]  /*11a0*/  LEA.HI.X R9, R4.reuse, R9, R5, 0x3, P0 ;  /* 0x0000000904097211 */ /* 0x040fe200000f1c05 */
[----:B------:R-:W-:Y:S01]  /*11b0*/  IMAD.WIDE.U32 R6, R143, 0x40, R2 ;  /* 0x000000408f067825 */ /* 0x000fe200078e0002 */
[C---:B------:R-:W-:Y:S02]  /*11c0*/  LEA R140, P2, R4.reuse, R140, 0x3 ;  /* 0x0000008c048c7211 */ /* 0x040fe400078418ff */
[----:B------:R-:W-:-:S02]  /*11d0*/  LEA.HI.X R11, R4, R11, R5, 0x3, P1 ;  /* 0x0000000b040b7211 */ /* 0x000fc400008f1c05 */
[----:B------:R-:W-:Y:S01]  /*11e0*/  STG.E.64 desc[UR6][R6.64], R78 ;  /* 0x0000004e06007986 */ /* 0x000fe2000c101b06 */
[----:B------:R-:W-:Y:S01]  /*11f0*/  LEA.HI.X R141, R4, R141, R5, 0x3, P2 ;  /* 0x0000008d048d7211 */ /* 0x000fe200010f1c05 */
[C---:B------:R-:W-:Y:S02]  /*1200*/  IMAD.WIDE.U32 R4, R143.reuse, 0x40, R8 ;  /* 0x000000408f047825 */ /* 0x040fe400078e0008 */
[----:B------:R-:W-:Y:S04]  /*1210*/  STG.E.64 desc[UR6][R2.64+0x20], R72 ;  /* 0x0000204802007986 */ /* 0x000fe8000c101b06 */
[----:B------:R-:W-:Y:S04]  /*1220*/  STG.E.64 desc[UR6][R6.64+0x20], R74 ;  /* 0x0000204a06007986 */ /* 0x000fe8000c101b06 */
[----:B------:R-:W-:Y:S04]  /*1230*/  STG.E.64 desc[UR6][R2.64+0x40], R68 ;  /* 0x0000404402007986 */ /* 0x000fe8000c101b06 */
[----:B------:R-:W-:Y:S04]  /*1240*/  STG.E.64 desc[UR6][R6.64+0x40], R70 ;  /* 0x0000404606007986 */ /* 0x000fe8000c101b06 */
[----:B------:R0:W-:Y:S04]  /*1250*/  STG.E.64 desc[UR6][R2.64+0x60], R64 ;  /* 0x0000604002007986 */ /* 0x0001e8000c101b06 */
[----:B------:R-:W-:Y:S04]  /*1260*/  STG.E.64 desc[UR6][R6.64+0x60], R66 ;  /* 0x0000604206007986 */ /* 0x000fe8000c101b06 */
[----:B------:R1:W-:Y:S04]  /*1270*/  STG.E.64 desc[UR6][R2.64+0x80], R24 ;  /* 0x0000801802007986 */ /* 0x0003e8000c101b06 */
[----:B------:R-:W-:Y:S01]  /*1280*/  STG.E.64 desc[UR6][R6.64+0x80], R26 ;  /* 0x0000801a06007986 */ /* 0x000fe2000c101b06 */
[----:B0-----:R-:W-:-:S03]  /*1290*/  IMAD.WIDE.U32 R64, R143, 0x40, R10 ;  /* 0x000000408f407825 */ /* 0x001fc600078e000a */
[----:B------:R-:W-:Y:S04]  /*12a0*/  STG.E.64 desc[UR6][R2.64+0xa0], R20 ;  /* 0x0000a01402007986 */ /* 0x000fe8000c101b06 */
[----:B------:R-:W-:Y:S01]  /*12b0*/  STG.E.64 desc[UR6][R6.64+0xa0], R22 ;  /* 0x0000a01606007986 */ /* 0x000fe2000c101b06 */
[----:B-1----:R-:W-:-:S03]  /*12c0*/  IMAD.WIDE.U32 R24, R143, 0x40, R140 ;  /* 0x000000408f187825 */ /* 0x002fc600078e008c */
[----:B------:R-:W-:Y:S04]  /*12d0*/  STG.E.64 desc[UR6][R2.64+0xc0], R16 ;  /* 0x0000c01002007986 */ /* 0x000fe8000c101b06 */
        /* <DEDUP_REMOVED lines=50> */
[----:B------:R-:W-:Y:S01]  /*1600*/  STG.E.64 desc[UR6][R24.64+0xe0], R138 ;  /* 0x0000e08a18007986 */ /* 0x000fe2000c101b06 */
[----:B------:R-:W-:Y:S05]  /*1610*/  EXIT ;  /* 0x000000000000794d */ /* 0x000fea0003800000 */
.L_x_14:
        /* <DEDUP_REMOVED lines=14> */
.L_x_20:


//--------------------- .text._Z15mysgemm_v12_anoiiifPK6__halfS1_fPf --------------------------
	.section	.text._Z15mysgemm_v12_anoiiifPK6__halfS1_fPf,"ax",@progbits
	.align	128
        .global         _Z15mysgemm_v12_anoiiifPK6__halfS1_fPf
        .type           _Z15mysgemm_v12_anoiiifPK6__halfS1_fPf,@function
        .size           _Z15mysgemm_v12_anoiiifPK6__halfS1_fPf,(.L_x_21 - _Z15mysgemm_v12_anoiiifPK6__halfS1_fPf)
        .other          _Z15mysgemm_v12_anoiiifPK6__halfS1_fPf,@"STO_CUDA_ENTRY STV_DEFAULT"
_Z15mysgemm_v12_anoiiifPK6__halfS1_fPf:
.text._Z15mysgemm_v12_anoiiifPK6__halfS1_fPf:
[----:B------:R-:W-:Y:S08]  /*0000*/  LDC R1, c[0x0][0x37c] ;  /* 0x0000df00ff017b82 */ /* 0x000ff00000000800 */
[----:B------:R-:W0:Y:S02]  /*0010*/  LDC R11, c[0x0][0x388] ;  /* 0x0000e200ff0b7b82 */ /* 0x000e240000000800 */
[----:B0-----:R-:W-:-:S13]  /*0020*/  ISETP.GE.AND P0, PT, R11, 0x1, PT ;  /* 0x000000010b00780c */ /* 0x001fda0003f06270 */
[----:B------:R-:W-:Y:S05]  /*0030*/  @!P0 EXIT ;  /* 0x000000000000894d */ /* 0x000fea0003800000 */
[----:B------:R-:W0:Y:S01]  /*0040*/  S2R R0, SR_TID.X ;  /* 0x0000000000007919 */ /* 0x000e220000002100 */
[----:B------:R-:W1:Y:S01]  /*0050*/  LDC R25, c[0x0][0x380] ;  /* 0x0000e000ff197b82 */ /* 0x000e620000000800 */
[----:B------:R-:W2:Y:S01]  /*0060*/  LDCU.64 UR6, c[0x0][0x358] ;  /* 0x00006b00ff0677ac */ /* 0x000ea20008000a00 */
[----:B------:R-:W3:Y:S01]  /*0070*/  S2R R24, SR_CTAID.Y ;  /* 0x0000000000187919 */ /* 0x000ee20000002600 */
[----:B------:R-:W-:Y:S01]  /*0080*/  UMOV UR4, URZ ;  /* 0x000000ff00047c82 */ /* 0x000fe20008000000 */
[----:B------:R-:W4:Y:S04]  /*0090*/  S2R R8, SR_CTAID.X ;  /* 0x0000000000087919 */ /* 0x000f280000002500 */
[----:B------:R-:W5:Y:S08]  /*00a0*/  LDC.64 R22, c[0x0][0x398] ;  /* 0x0000e600ff167b82 */ /* 0x000f700000000a00 */
[----:B------:R-:W2:Y:S01]  /*00b0*/  LDC.64 R2, c[0x0][0x390] ;  /* 0x0000e400ff027b82 */ /* 0x000ea20000000a00 */
[----:B0-----:R-:W-:Y:S01]  /*00c0*/  IMAD.SHL.U32 R6, R0, 0x2, RZ ;  /* 0x0000000200067824 */ /* 0x001fe200078e00ff */
[----:B------:R-:W-:-:S02]  /*00d0*/  SHF.R.U32.HI R5, RZ, 0x4, R0 ;  /* 0x00000004ff057819 */ /* 0x000fc40000011600 */
[----:B------:R-:W-:Y:S01]  /*00e0*/  SHF.L.U32 R4, R0, 0x3, RZ ;  /* 0x0000000300047819 */ /* 0x000fe200000006ff */
[----:B---3--:R-:W-:Y:S01]  /*00f0*/  IMAD.SHL.U32 R24, R24, 0x80, RZ ;  /* 0x0000008018187824 */ /* 0x008fe200078e00ff */
[----:B------:R-:W-:Y:S02]  /*0100*/  LOP3.LUT R21, R5, 0xc, RZ, 0xc0, !PT ;  /* 0x0000000c05157812 */ /* 0x000fe400078ec0ff */
[----:B------:R-:W-:Y:S01]  /*0110*/  LOP3.LUT R6, R6, 0x7e, RZ, 0xc0, !PT ;  /* 0x0000007e06067812 */ /* 0x000fe200078ec0ff */
[----:B----4-:R-:W-:Y:S01]  /*0120*/  IMAD.SHL.U32 R5, R8, 0x80, RZ ;  /* 0x0000008008057824 */ /* 0x010fe200078e00ff */
[----:B------:R-:W-:Y:S01]  /*0130*/  SHF.R.U32.HI R20, RZ, 0x1, R0 ;  /* 0x00000001ff147819 */ /* 0x000fe20000011600 */
[----:B------:R-:W-:Y:S01]  /*0140*/  IMAD R9, R24, R11, RZ ;  /* 0x0000000b18097224 */ /* 0x000fe200078e02ff */
[----:B------:R-:W-:Y:S01]  /*0150*/  LOP3.LUT R7, R4, 0x8, RZ, 0xc0, !PT ;  /* 0x0000000804077812 */ /* 0x000fe200078ec0ff */
[-C--:B-1----:R-:W-:Y:S02]  /*0160*/  IMAD R21, R21, R25.reuse, R6 ;  /* 0x0000001915157224 */ /* 0x082fe400078e0206 */
[----:B------:R-:W-:-:S02]  /*0170*/  IMAD R24, R24, R25, R5 ;  /* 0x0000001918187224 */ /* 0x000fc400078e0205 */
[----:B-----5:R-:W-:-:S04]  /*0180*/  IMAD.WIDE R22, R9, 0x2, R22 ;  /* 0x0000000209167825 */ /* 0x020fc800078e0216 */
[----:B------:R-:W-:Y:S02]  /*0190*/  IMAD R20, R20, R11, R7 ;  /* 0x0000000b14147224 */ /* 0x000fe400078e0207 */
[----:B--2---:R-:W-:-:S04]  /*01a0*/  IMAD.WIDE R2, R5, 0x2, R2 ;  /* 0x0000000205027825 */ /* 0x004fc800078e0202 */
[----:B------:R-:W-:-:S07]  /*01b0*/  IMAD.SHL.U32 R25, R25, 0x10, RZ ;  /* 0x0000001019197824 */ /* 0x000fce00078e00ff */
.L_x_17:
[----:B0-----:R-:W0:Y:S01]  /*01c0*/  LDC R26, c[0x0][0x380] ;  /* 0x0000e000ff1a7b82 */ /* 0x001e220000000800 */
[----:B------:R-:W-:-:S04]  /*01d0*/  IMAD.WIDE R8, R21, 0x2, R2 ;  /* 0x0000000215087825 */ /* 0x000fc800078e0202 */
[----:B-1----:R-:W-:Y:S01]  /*01e0*/  IMAD.WIDE.U32 R16, R20, 0x2, R22 ;  /* 0x0000000214107825 */ /* 0x002fe200078e0016 */
[----:B------:R1:W2:Y:S04]  /*01f0*/  LDG.E R4, desc[UR6][R8.64] ;  /* 0x0000000608047981 */ /* 0x0002a8000c1e1900 */
[----:B------:R-:W3:Y:S04]  /*0200*/  LDG.E R19, desc[UR6][R16.64] ;  /* 0x0000000610137981 */ /* 0x000ee8000c1e1900 */
[----:B------:R-:W4:Y:S04]  /*0210*/  LDG.E R27, desc[UR6][R16.64+0x4] ;  /* 0x00000406101b7981 */ /* 0x000f28000c1e1900 */
[----:B------:R-:W5:Y:S04]  /*0220*/  LDG.E R28, desc[UR6][R16.64+0x8] ;  /* 0x00000806101c7981 */ /* 0x000f68000c1e1900 */
[----:B------:R-:W2:Y:S01]  /*0230*/  LDG.E R29, desc[UR6][R16.64+0xc] ;  /* 0x00000c06101d7981 */ /* 0x000ea2000c1e1900 */
[----:B0-----:R-:W-:-:S05]  /*0240*/  IMAD.WIDE R10, R26, 0x2, R8 ;  /* 0x000000021a0a7825 */ /* 0x001fca00078e0208 */
[----:B------:R0:W2:Y:S01]  /*0250*/  LDG.E R5, desc[UR6][R10.64] ;  /* 0x000000060a057981 */ /* 0x0000a2000c1e1900 */
[----:B------:R-:W-:-:S05]  /*0260*/  IMAD.WIDE R12, R26, 0x2, R10 ;  /* 0x000000021a0c7825 */ /* 0x000fca00078e020a */
[----:B------:R5:W2:Y:S01]  /*0270*/  LDG.E R6, desc[UR6][R12.64] ;  /* 0x000000060c067981 */ /* 0x000aa2000c1e1900 */
[----:B------:R-:W-:-:S05]  /*0280*/  IMAD.WIDE R14, R26, 0x2, R12 ;  /* 0x000000021a0e7825 */ /* 0x000fca00078e020c */
[----:B------:R-:W2:Y:S01]  /*0290*/  LDG.E R7, desc[UR6][R14.64] ;  /* 0x000000060e077981 */ /* 0x000ea2000c1e1900 */
[----:B------:R-:W0:Y:S01]  /*02a0*/  S2R R31, SR_CgaCtaId ;  /* 0x00000000001f7919 */ /* 0x000e220000008800 */
[----:B-1----:R-:W-:Y:S02]  /*02b0*/  MOV R8, 0x400 ;  /* 0x0000040000087802 */ /* 0x002fe40000000f00 */
[----:B------:R-:W-:Y:S02]  /*02c0*/  SHF.R.U32.HI R18, RZ, 0x2, R0 ;  /* 0x00000002ff127819 */ /* 0x000fe40000011600 */
[----:B------:R-:W-:Y:S01]  /*02d0*/  SHF.L.U32 R30, R0, 0x1, RZ ;  /* 0x00000001001e7819 */ /* 0x000fe200000006ff */
[----:B0-----:R-:W-:Y:S01]  /*02e0*/  VIADD R10, R8, 0x1000 ;  /* 0x00001000080a7836 */ /* 0x001fe20000000000 */
[----:B------:R-:W-:Y:S01]  /*02f0*/  LOP3.LUT R18, R18, 0x30, RZ, 0xc0, !PT ;  /* 0x0000003012127812 */ /* 0x000fe200078ec0ff */
[----:B------:R-:W-:Y:S01]  /*0300*/  IMAD.SHL.U32 R11, R0, 0x800, RZ ;  /* 0x00000800000b7824 */ /* 0x000fe200078e00ff */
[----:B------:R-:W-:-:S04]  /*0310*/  LOP3.LUT R9, R30, 0x7e, RZ, 0xc0, !PT ;  /* 0x0000007e1e097812 */ /* 0x000fc800078ec0ff */
[----:B------:R-:W-:Y:S02]  /*0320*/  IADD3 R18, PT, PT, R9, R18, RZ ;  /* 0x0000001209127210 */ /* 0x000fe40007ffe0ff */
[----:B------:R-:W-:Y:S02]  /*0330*/  LOP3.LUT R11, R11, 0x8fe, R0, 0xc8, !PT ;  /* 0x000008fe0b0b7812 */ /* 0x000fe400078ec800 */
[C---:B------:R-:W-:Y:S02]  /*0340*/  LEA R9, R31.reuse, R8, 0x18 ;  /* 0x000000081f097211 */ /* 0x040fe400078ec0ff */
[----:B------:R-:W-:-:S03]  /*0350*/  LEA R40, R31, R10, 0x18 ;  /* 0x0000000a1f287211 */ /* 0x000fc600078ec0ff */
[----:B------:R-:W-:Y:S02]  /*0360*/  IMAD R18, R18, 0x4, R9 ;  /* 0x0000000412127824 */ /* 0x000fe400078e0209 */
[----:B------:R-:W-:Y:S01]  /*0370*/  IMAD.IADD R8, R11, 0x1, R40 ;  /* 0x000000010b087824 */ /* 0x000fe200078e0228 */
[----:B------:R-:W-:Y:S05]  /*0380*/  WARPSYNC.ALL ;  /* 0x0000000000007948 */ /* 0x000fea0003800000 */
[----:B------:R-:W-:Y:S02]  /*0390*/  ISETP.GE.U32.AND P0, PT, R0, 0x20, PT ;  /* 0x000000200000780c */ /* 0x000fe40003f06070 */
[----:B---3--:R-:W-:-:S02]  /*03a0*/  PRMT R10, R19, 0x7632, R10 ;  /* 0x00007632130a7816 */ /* 0x008fc4000000000a */
[----:B----4-:R-:W-:Y:S02]  /*03b0*/  PRMT R11, R27, 0x7632, R11 ;  /* 0x000076321b0b7816 */ /* 0x010fe4000000000b */
[----:B-----5:R-:W-:Y:S02]  /*03c0*/  PRMT R12, R28, 0x7632, R12 ;  /* 0x000076321c0c7816 */ /* 0x020fe4000000000c */
[----:B--2---:R-:W-:Y:S01]  /*03d0*/  PRMT R13, R29, 0x7632, R13 ;  /* 0x000076321d0d7816 */ /* 0x004fe2000000000d */
[----:B------:R-:W-:Y:S04]  /*03e0*/  STS.64 [R18], R4 ;  /* 0x0000000412007388 */ /* 0x000fe80000000a00 */
[----:B------:R-:W-:Y:S04]  /*03f0*/  STS.64 [R18+0x8], R6 ;  /* 0x0000080612007388 */ /* 0x000fe80000000a00 */
[----:B------:R-:W-:Y:S04]  /*0400*/  STS.U16 [R8], R19 ;  /* 0x0000001308007388 */ /* 0x000fe80000000400 */
[----:B------:R-:W-:Y:S04]  /*0410*/  STS.U16 [R8+0x100], R10 ;  /* 0x0001000a08007388 */ /* 0x000fe80000000400 */
[----:B------:R-:W-:Y:S04]  /*0420*/  STS.U16 [R8+0x200], R27 ;  /* 0x0002001b08007388 */ /* 0x000fe80000000400 */
[----:B------:R-:W-:Y:S04]  /*0430*/  STS.U16 [R8+0x300], R11 ;  /* 0x0003000b08007388 */ /* 0x000fe80000000400 */
[----:B------:R0:W-:Y:S04]  /*0440*/  STS.U16 [R8+0x400], R28 ;  /* 0x0004001c08007388 */ /* 0x0001e80000000400 */
[----:B------:R-:W-:Y:S04]  /*0450*/  STS.U16 [R8+0x500], R12 ;  /* 0x0005000c08007388 */ /* 0x000fe80000000400 */
[----:B------:R-:W-:Y:S04]  /*0460*/  STS.U16 [R8+0x600], R29 ;  /* 0x0006001d08007388 */ /* 0x000fe80000000400 */
[----:B------:R1:W-:Y:S01]  /*0470*/  STS.U16 [R8+0x700], R13 ;  /* 0x0007000d08007388 */ /* 0x0003e20000000400 */
[----:B0-----:R-:W1:Y:S01]  /*0480*/  S2R R28, SR_LANEID ;  /* 0x00000000001c7919 */ /* 0x001e620000000000 */
[----:B------:R-:W0:Y:S01]  /*0490*/  LDCU UR11, c[0x0][0x388] ;  /* 0x00007100ff0b77ac */ /* 0x000e220008000800 */
[----:B------:R-:W-:Y:S01]  /*04a0*/  LOP3.LUT R4, R0, 0xe0, RZ, 0xc0, !PT ;  /* 0x000000e000047812 */ /* 0x000fe200078ec0ff */
[----:B------:R-:W-:-:S04]  /*04b0*/  UIADD3 UR4, UPT, UPT, UR4, 0x10, URZ ;  /* 0x0000001004047890 */ /* 0x000fc8000fffe0ff */
[----:B------:R-:W-:Y:S01]  /*04c0*/  IMAD.IADD R4, R9, 0x1, R4 ;  /* 0x0000000109047824 */ /* 0x000fe200078e0204 */
[----:B------:R-:W2:Y:S01]  /*04d0*/  LDCU UR5, c[0x0][0x3a0] ;  /* 0x00007400ff0577ac */ /* 0x000ea20008000800 */
[----:B------:R-:W3:Y:S01]  /*04e0*/  LDCU UR10, c[0x0][0x38c] ;  /* 0x00007180ff0a77ac */ /* 0x000ee20008000800 */
[----:B------:R-:W4:Y:S01]  /*04f0*/  LDCU.64 UR8, c[0x0][0x3a8] ;  /* 0x00007500ff0877ac */ /* 0x000f220008000a00 */
[----:B0-----:R-:W-:Y:S01]  /*0500*/  UISETP.GE.AND UP0, UPT, UR4, UR11, UPT ;  /* 0x0000000b0400728c */ /* 0x001fe2000bf06270 */
[--C-:B-1----:R-:W-:Y:S02]  /*0510*/  SHF.R.U32.HI R8, RZ, 0x3, R28.reuse ;  /* 0x00000003ff087819 */ /* 0x102fe4000001161c */
[----:B------:R-:W-:Y:S02]  /*0520*/  LOP3.LUT R10, R28, 0x7, RZ, 0xc0, !PT ;  /* 0x000000071c0a7812 */ /* 0x000fe400078ec0ff */
[----:B------:R-:W-:Y:S02]  /*0530*/  SHF.R.U32.HI R11, RZ, 0x4, R28 ;  /* 0x00000004ff0b7819 */ /* 0x000fe4000001161c */
[----:B------:R-:W-:-:S03]  /*0540*/  SHF.L.U32 R5, R8, 0x3, RZ ;  /* 0x0000000308057819 */ /* 0x000fc600000006ff */
[----:B------:R-:W-:Y:S01]  /*0550*/  IMAD R6, R11, 0x8, R10 ;  /* 0x000000080b067824 */ /* 0x000fe200078e020a */
[----:B------:R-:W-:-:S04]  /*0560*/  LOP3.LUT R5, R5, 0x8, RZ, 0xe2, !PT ;  /* 0x0000000805057812 */ /* 0x000fc800078ee2ff */
[----:B------:R-:W-:-:S05]  /*0570*/  LEA R5, R6, R5, 0x7 ;  /* 0x0000000506057211 */ /* 0x000fca00078e38ff */
[----:B------:R-:W-:Y:S01]  /*0580*/  IMAD.U32 R4, R5, 0x2, R4 ;  /* 0x0000000205047824 */ /* 0x000fe200078e0004 */
[----:B------:R-:W-:Y:S06]  /*0590*/  BAR.SYNC.DEFER_BLOCKING 0x0 ;  /* 0x0000000000007b1d */ /* 0x000fec0000010000 */
[----:B------:R-:W0:Y:S01]  /*05a0*/  LDSM.16.MT88.4 R4, [R4] ;  /* 0x000000000404783b */ /* 0x000e220000004200 */
[----:B--234-:R-:W-:Y:S05]  /*05b0*/  @!P0 BRA `(.L_x_15) ;  /* 0x0000000400248947 */ /* 0x01cfea0003800000 */
[----:B------:R-:W-:Y:S01]  /*05c0*/  IMAD.SHL.U32 R9, R8, 0x8, RZ ;  /* 0x0000000808097824 */ /* 0x000fe200078e00ff */
[----:B------:R-:W-:Y:S01]  /*05d0*/  SHF.L.U32 R8, R28, 0x1, RZ ;  /* 0x000000011c087819 */ /* 0x000fe200000006ff */
[----:B------:R-:W-:Y:S01]  /*05e0*/  IMAD.WIDE.U32 R30, R26, 0x4, RZ ;  /* 0x000000041a1e7825 */ /* 0x000fe200078e00ff */
[----:B------:R-:W-:Y:S02]  /*05f0*/  SHF.R.U32.HI R28, RZ, 0x2, R28 ;  /* 0x00000002ff1c7819 */ /* 0x000fe4000001161c */
[----:B------:R-:W-:Y:S02]  /*0600*/  CS2R R14, SRZ ;  /* 0x00000000000e7805 */ /* 0x000fe4000001ff00 */
[----:B------:R-:W-:Y:S01]  /*0610*/  LOP3.LUT R10, R9, 0x8, R10, 0xe2, !PT ;  /* 0x00000008090a7812 */ /* 0x000fe200078ee20a */
[----:B------:R-:W-:Y:S01]  /*0620*/  IMAD.SHL.U32 R27, R11, 0x8, RZ ;  /* 0x000000080b1b7824 */ /* 0x000fe200078e00ff */
[----:B------:R-:W-:Y:S02]  /*0630*/  LOP3.LUT R9, R8, 0x6, RZ, 0xe2, !PT ;  /* 0x0000000608097812 */ /* 0x000fe400078ee2ff */
[----:B------:R-:W-:-:S02]  /*0640*/  CS2R R12, SRZ ;  /* 0x00000000000c7805 */ /* 0x000fc4000001ff00 */
[----:B------:R-:W-:Y:S01]  /*0650*/  MOV R29, RZ ;  /* 0x000000ff001d7202 */ /* 0x000fe20000000f00 */
[----:B------:R-:W-:Y:S01]  /*0660*/  IMAD R27, R10, 0x80, R27 ;  /* 0x000000800a1b7824 */ /* 0x000fe200078e021b */
[----:B------:R-:W-:Y:S02]  /*0670*/  SHF.R.U32.HI R43, RZ, 0x5, R0 ;  /* 0x00000005ff2b7819 */ /* 0x000fe40000011600 */
[----:B------:R-:W-:Y:S01]  /*0680*/  CS2R R10, SRZ ;  /* 0x00000000000a7805 */ /* 0x000fe2000001ff00 */
[----:B------:R-:W-:-:S04]  /*0690*/  IMAD.WIDE.U32 R34, R26, 0x20, R30 ;  /* 0x000000201a227825 */ /* 0x000fc800078e001e */
[----:B------:R-:W-:Y:S01]  /*06a0*/  IMAD.WIDE.U32 R28, R9, R26, R28 ;  /* 0x0000001a091c7225 */ /* 0x000fe200078e001c */
[----:B------:R-:W-:-:S03]  /*06b0*/  CS2R R8, SRZ ;  /* 0x0000000000087805 */ /* 0x000fc6000001ff00 */
[C---:B------:R-:W-:Y:S01]  /*06c0*/  IMAD.SHL.U32 R41, R43.reuse, 0x10, RZ ;  /* 0x000000102b297824 */ /* 0x040fe200078e00ff */
[----:B------:R-:W-:Y:S02]  /*06d0*/  IADD3 R43, PT, PT, -R43, RZ, RZ ;  /* 0x000000ff2b2b7210 */ /* 0x000fe40007ffe1ff */
[----:B------:R-:W-:-:S07]  /*06e0*/  SHF.L.U64.HI R42, R28, 0x2, R29 ;  /* 0x000000021c2a7819 */ /* 0x000fce000001021d */
.L_x_16:
[----:B-1----:R-:W-:Y:S01]  /*06f0*/  IMAD R16, R27, 0x2, R40 ;  /* 0x000000021b107824 */ /* 0x002fe200078e0228 */
[----:B------:R-:W-:Y:S05]  /*0700*/  WARPSYNC.ALL ;  /* 0x0000000000007948 */ /* 0x000fea0003800000 */
[----:B------:R-:W0:Y:S01]  /*0710*/  LDSM.16.MT88.4 R16, [R16] ;  /* 0x000000001010783b */ /* 0x000e220000004200 */
[----:B------:R-:W-:Y:S02]  /*0720*/  SHF.R.S32.HI R33, RZ, 0x1f, R41 ;  /* 0x0000001fff217819 */ /* 0x000fe40000011429 */
[----:B------:R-:W-:-:S04]  /*0730*/  IADD3 R37, P0, PT, R24, R41, RZ ;  /* 0x0000002918257210 */ /* 0x000fc80007f1e0ff */
[----:B------:R-:W-:Y:S02]  /*0740*/  LEA.HI.X.SX32 R32, R24, R33, 0x1, P0 ;  /* 0x0000002118207211 */ /* 0x000fe400000f0eff */
[----:B------:R-:W-:-:S04]  /*0750*/  LEA R33, P0, R37, UR8, 0x2 ;  /* 0x0000000825217c11 */ /* 0x000fc8000f8010ff */
[----:B------:R-:W-:Y:S02]  /*0760*/  LEA.HI.X R37, R37, UR9, R32, 0x2, P0 ;  /* 0x0000000925257c11 */ /* 0x000fe400080f1420 */
[----:B------:R-:W-:-:S04]  /*0770*/  LEA R32, P0, R28, R33, 0x2 ;  /* 0x000000211c207211 */ /* 0x000fc800078010ff */
[----:B------:R-:W-:Y:S02]  /*0780*/  IADD3.X R33, PT, PT, R42, R37, RZ, P0, !PT ;  /* 0x000000252a217210 */ /* 0x000fe400007fe4ff */
[----:B------:R-:W-:-:S03]  /*0790*/  IADD3 R36, P0, PT, R30, R32, RZ ;  /* 0x000000201e247210 */ /* 0x000fc60007f1e0ff */
[----:B------:R-:W2:Y:S02]  /*07a0*/  LDG.E R44, desc[UR6][R32.64] ;  /* 0x00000006202c7981 */ /* 0x000ea4000c1e1900 */
[--C-:B------:R-:W-:Y:S02]  /*07b0*/  IMAD.X R37, R31, 0x1, R33.reuse, P0 ;  /* 0x000000011f257824 */ /* 0x100fe400000e0621 */
[----:B------:R-:W-:Y:S01]  /*07c0*/  IMAD.WIDE.U32 R38, R26, 0x20, R32 ;  /* 0x000000201a267825 */ /* 0x000fe200078e0020 */
[----:B------:R-:W3:Y:S04]  /*07d0*/  LDG.E R46, desc[UR6][R32.64+0x20] ;  /* 0x00002006202e7981 */ /* 0x000ee8000c1e1900 */
[----:B------:R-:W4:Y:S04]  /*07e0*/  LDG.E R45, desc[UR6][R36.64] ;  /* 0x00000006242d7981 */ /* 0x000f28000c1e1900 */
[----:B------:R-:W5:Y:S01]  /*07f0*/  LDG.E R48, desc[UR6][R38.64+0x20] ;  /* 0x0000200626307981 */ /* 0x000f62000c1e1900 */
[----:B0-----:R-:W-:Y:S01]  /*0800*/  HMMA.16816.F32 R12, R4, R16, R12 ;  /* 0x00000010040c723c */ /* 0x001fe2000000180c */
[----:B------:R-:W-:-:S04]  /*0810*/  IADD3 R16, P0, PT, R34, R32, RZ ;  /* 0x0000002022107210 */ /* 0x000fc80007f1e0ff */
[----:B------:R-:W-:-:S03]  /*0820*/  IADD3.X R17, PT, PT, R35, R33, RZ, P0, !PT ;  /* 0x0000002123117210 */ /* 0x000fc600007fe4ff */
[----:B------:R-:W-:Y:S01]  /*0830*/  HMMA.16816.F32 R8, R4, R18, R8 ;  /* 0x000000120408723c */ /* 0x000fe20000001808 */
[----:B------:R-:W5:Y:S04]  /*0840*/  LDG.E R18, desc[UR6][R36.64+0x20] ;  /* 0x0000200624127981 */ /* 0x000f68000c1e1900 */
[----:B------:R-:W5:Y:S04]  /*0850*/  LDG.E R19, desc[UR6][R38.64] ;  /* 0x0000000626137981 */ /* 0x000f68000c1e1900 */
[----:B------:R-:W5:Y:S04]  /*0860*/  LDG.E R47, desc[UR6][R16.64] ;  /* 0x00000006102f7981 */ /* 0x000f68000c1e1900 */
[----:B------:R-:W5:Y:S01]  /*0870*/  LDG.E R49, desc[UR6][R16.64+0x20] ;  /* 0x0000200610317981 */ /* 0x000f62000c1e1900 */
[----:B------:R-:W-:-:S05]  /*0880*/  VIADD R43, R43, 0x1 ;  /* 0x000000012b2b7836 */ /* 0x000fca0000000000 */
[----:B------:R-:W-:Y:S01]  /*0890*/  ISETP.NE.AND P0, PT, R43, RZ, PT ;  /* 0x000000ff2b00720c */ /* 0x000fe20003f05270 */
[----:B------:R-:W-:Y:S01]  /*08a0*/  IMAD.IADD R41, R25, 0x1, R41 ;  /* 0x0000000119297824 */ /* 0x000fe200078e0229 */
[----:B------:R-:W-:Y:S01]  /*08b0*/  IADD3 R40, PT, PT, R40, 0x20, RZ ;  /* 0x0000002028287810 */ /* 0x000fe20007ffe0ff */
[----:B--2---:R-:W-:Y:S01]  /*08c0*/  FMUL R51, R44, UR5 ;  /* 0x000000052c337c20 */ /* 0x004fe20008400000 */
[----:B---3--:R-:W-:Y:S01]  /*08d0*/  FMUL R53, R46, UR5 ;  /* 0x000000052e357c20 */ /* 0x008fe20008400000 */
[----:B----4-:R-:W-:Y:S02]  /*08e0*/  FMUL R44, R45, UR5 ;  /* 0x000000052d2c7c20 */ /* 0x010fe40008400000 */
[----:B------:R-:W-:Y:S01]  /*08f0*/  FFMA R51, R12, UR10, R51 ;  /* 0x0000000a0c337c23 */ /* 0x000fe20008000033 */
[----:B------:R-:W-:Y:S01]  /*0900*/  FFMA R53, R14, UR10, R53 ;  /* 0x0000000a0e357c23 */ /* 0x000fe20008000035 */
[----:B------:R-:W-:Y:S01]  /*0910*/  FFMA R45, R13, UR10, R44 ;  /* 0x0000000a0d2d7c23 */ /* 0x000fe2000800002c */
[----:B-----5:R-:W-:-:S02]  /*0920*/  FMUL R57, R48, UR5 ;  /* 0x0000000530397c20 */ /* 0x020fc40008400000 */
[----:B------:R-:W-:Y:S02]  /*0930*/  STG.E desc[UR6][R32.64], R51 ;  /* 0x0000003320007986 */ /* 0x000fe4000c101906 */
[----:B------:R-:W-:Y:S01]  /*0940*/  FFMA R57, R10, UR10, R57 ;  /* 0x0000000a0a397c23 */ /* 0x000fe20008000039 */
[----:B------:R-:W-:Y:S01]  /*0950*/  FMUL R18, R18, UR5 ;  /* 0x0000000512127c20 */ /* 0x000fe20008400000 */
[----:B------:R-:W-:-:S03]  /*0960*/  FMUL R55, R19, UR5 ;  /* 0x0000000513377c20 */ /* 0x000fc60008400000 */
[----:B------:R-:W-:Y:S01]  /*0970*/  FFMA R19, R15, UR10, R18 ;  /* 0x0000000a0f137c23 */ /* 0x000fe20008000012 */
[----:B------:R-:W-:Y:S01]  /*0980*/  FMUL R44, R47, UR5 ;  /* 0x000000052f2c7c20 */ /* 0x000fe20008400000 */
[----:B------:R-:W-:Y:S01]  /*0990*/  FFMA R55, R8, UR10, R55 ;  /* 0x0000000a08377c23 */ /* 0x000fe20008000037 */
[----:B------:R-:W-:Y:S02]  /*09a0*/  FMUL R46, R49, UR5 ;  /* 0x00000005312e7c20 */ /* 0x000fe40008400000 */
[----:B------:R-:W-:Y:S01]  /*09b0*/  FFMA R47, R9, UR10, R44 ;  /* 0x0000000a092f7c23 */ /* 0x000fe2000800002c */
[----:B------:R0:W-:Y:S04]  /*09c0*/  STG.E desc[UR6][R36.64], R45 ;  /* 0x0000002d24007986 */ /* 0x0001e8000c101906 */
[----:B------:R1:W-:Y:S04]  /*09d0*/  STG.E desc[UR6][R32.64+0x20], R53 ;  /* 0x0000203520007986 */ /* 0x0003e8000c101906 */
[----:B------:R1:W-:Y:S01]  /*09e0*/  STG.E desc[UR6][R36.64+0x20], R19 ;  /* 0x0000201324007986 */ /* 0x0003e2000c101906 */
[----:B0-----:R-:W-:-:S03]  /*09f0*/  FFMA R45, R11, UR10, R46 ;  /* 0x0000000a0b2d7c23 */ /* 0x001fc6000800002e */
[----:B------:R1:W-:Y:S04]  /*0a00*/  STG.E desc[UR6][R38.64], R55 ;  /* 0x0000003726007986 */ /* 0x0003e8000c101906 */
[----:B------:R1:W-:Y:S04]  /*0a10*/  STG.E desc[UR6][R16.64], R47 ;  /* 0x0000002f10007986 */ /* 0x0003e8000c101906 */
[----:B------:R1:W-:Y:S04]  /*0a20*/  STG.E desc[UR6][R38.64+0x20], R57 ;  /* 0x0000203926007986 */ /* 0x0003e8000c101906 */
[----:B------:R1:W-:Y:S01]  /*0a30*/  STG.E desc[UR6][R16.64+0x20], R45 ;  /* 0x0000202d10007986 */ /* 0x0003e2000c101906 */
[----:B------:R-:W-:Y:S05]  /*0a40*/  @P0 BRA `(.L_x_16) ;  /* 0xfffffffc00280947 */ /* 0x000fea000383ffff */
.L_x_15:
[----:B------:R-:W-:Y:S01]  /*0a50*/  IADD3 R22, P0, PT, R22, 0x20, RZ ;  /* 0x0000002016167810 */ /* 0x000fe20007f1e0ff */
[----:B------:R-:W-:-:S03]  /*0a60*/  IMAD.WIDE R2, R25, 0x2, R2 ;  /* 0x0000000219027825 */ /* 0x000fc600078e0202 */
[----:B------:R-:W-:Y:S01]  /*0a70*/  IADD3.X R23, PT, PT, RZ, R23, RZ, P0, !PT ;  /* 0x00000017ff177210 */ /* 0x000fe200007fe4ff */
[----:B------:R-:W-:Y:S08]  /*0a80*/  BRA.U !UP0, `(.L_x_17) ;  /* 0xfffffff508cc7547 */ /* 0x000ff0000b83ffff */
[----:B------:R-:W-:Y:S05]  /*0a90*/  EXIT ;  /* 0x000000000000794d */ /* 0x000fea0003800000 */
.L_x_18:
        /* <DEDUP_REMOVED lines=14> */
.L_x_21:


//--------------------- .nv.shared.reserved.0     --------------------------
	.section	.nv.shared.reserved.0,"aw",@nobits
	.weak		__nv_reservedSMEM_offset_0_alias
	.size		__nv_reservedSMEM_offset_0_alias, 0, 64
	.other		__nv_reservedSMEM_offset_0_alias,@"STO_CUDA_RESERVED_SHARED STV_DEFAULT"
__nv_reservedSMEM_offset_0_alias:
	.zero		0
	.zero		64


//--------------------- .nv.shared._Z16mysgemm_v12_ano2iiifPK6__halfS1_fPf --------------------------
	.section	.nv.shared._Z16mysgemm_v12_ano2iiifPK6__halfS1_fPf,"aw",@nobits
	.sectionflags	@""
	.align	2
.nv.shared._Z16mysgemm_v12_ano2iiifPK6__halfS1_fPf:
	.zero		28160


//--------------------- .nv.shared._Z15mysgemm_v12_anoiiifPK6__halfS1_fPf --------------------------
	.section	.nv.shared._Z15mysgemm_v12_anoiiifPK6__halfS1_fPf,"aw",@nobits
	.sectionflags	@""
	.align	2
.nv.shared._Z15mysgemm_v12_anoiiifPK6__halfS1_fPf:
	.zero		9216


//--------------------- .nv.constant0._Z11mysgemm_v12iiifPK6__halfS1_fPf --------------------------
	.section	.nv.constant0._Z11mysgemm_v12iiifPK6__halfS1_fPf,"a",@progbits
	.sectionflags	@""
	.align	4
.nv.constant0._Z11mysgemm_v12iiifPK6__halfS1_fPf:
	.zero		944


//--------------------- .nv.constant0._Z16mysgemm_v12_ano2iiifPK6__halfS1_fPf --------------------------
	.section	.nv.constant0._Z16mysgemm_v12_ano2iiifPK6__halfS1_fPf,"a",@progbits
	.sectionflags	@""
	.align	4
.nv.constant0._Z16mysgemm_v12_ano2iiifPK6__halfS1_fPf:
	.zero		944


//--------------------- .nv.constant0._Z15mysgemm_v12_anoiiifPK6__halfS1_fPf --------------------------
	.section	.nv.constant0._Z15mysgemm_v12_anoiiifPK6__halfS1_fPf,"a",@progbits
	.sectionflags	@""
	.align	4
.nv.constant0._Z15mysgemm_v12_anoiiifPK6__halfS1_fPf:
	.zero		944


//--------------------- SYMBOLS --------------------------

	.type		.nv.reservedSmem.offset0,@object
	.size		.nv.reservedSmem.offset0,0x4
	.type		.nv.reservedSmem.cap,@object
	.size		.nv.reservedSmem.cap,0x4
